	.target	sm_90a

	.elftype	@"ET_EXEC"


//--------------------- .note.nv.tkinfo           --------------------------
	.section	.note.nv.tkinfo,"",@"SHT_NOTE"
	.sectionflags	@"SHF_NOTE_NV_TKINFO"
	.tkinfo
        /*0018*/ 	.word	0x00000002
        /*0030*/ 	.string	""
        /*0030*/ 	.string	"ptxas"
        /*0030*/ 	.string	"Cuda compilation tools, release 13.0, V13.0.88"
        /*0030*/ 	.string	"Build cuda_13.0.r13.0/compiler.36424714_0"
        /*0030*/ 	.string	"-v  -suppress-debug-info  -lineinfo  -arch sm_90a "



//--------------------- .note.nv.cuinfo           --------------------------
	.section	.note.nv.cuinfo,"",@"SHT_NOTE"
	.sectionflags	@"SHF_NOTE_NV_CUINFO"
        /*0018*/ 	.short	0x0002
        /*001a*/ 	.short	0x005a
        /*001c*/ 	.short	0x0082
	.zero		2


//--------------------- .nv.info                  --------------------------
	.section	.nv.info,"",@"SHT_CUDA_INFO"
	.align	4


	//----- nvinfo : EIATTR_REGCOUNT
	.align		4
        /*0000*/ 	.byte	0x04, 0x2f
        /*0002*/ 	.short	(.L_1 - .L_0)
	.align		4
.L_0:
        /*0004*/ 	.word	index@(gluon_mma)
        /*0008*/ 	.word	0x000000fe


	//----- nvinfo : EIATTR_FRAME_SIZE
	.align		4
.L_1:
        /*000c*/ 	.byte	0x04, 0x11
        /*000e*/ 	.short	(.L_3 - .L_2)
	.align		4
.L_2:
        /*0010*/ 	.word	index@(gluon_mma)
        /*0014*/ 	.word	0x00000000


	//----- nvinfo : EIATTR_MIN_STACK_SIZE
	.align		4
.L_3:
        /*0018*/ 	.byte	0x04, 0x12
        /*001a*/ 	.short	(.L_5 - .L_4)
	.align		4
.L_4:
        /*001c*/ 	.word	index@(gluon_mma)
        /*0020*/ 	.word	0x00000000
.L_5:


//--------------------- .nv.compat                --------------------------
	.section	.nv.compat,"",@"SHT_CUDA_COMPAT_INFO"
	.align	4
        /*0000*/ 	.byte	0x02, 0x09, 0x01, 0x00, 0x02, 0x02, 0x04, 0x00, 0x02, 0x05, 0x05, 0x00, 0x03, 0x07, 0x01, 0x01
        /*0010*/ 	.byte	0x02, 0x03, 0x00, 0x00, 0x02, 0x06, 0x01, 0x00, 0x04, 0x0b, 0x08, 0x00, 0x00, 0x00, 0x00, 0x00
        /*0020*/ 	.byte	0x00, 0x00, 0x00, 0x00


//--------------------- .nv.info.gluon_mma        --------------------------
	.section	.nv.info.gluon_mma,"",@"SHT_CUDA_INFO"
	.sectionflags	@""
	.align	4


	//----- nvinfo : EIATTR_CUDA_API_VERSION
	.align		4
        /*0000*/ 	.byte	0x04, 0x37
        /*0002*/ 	.short	(.L_7 - .L_6)
.L_6:
        /*0004*/ 	.word	0x00000082


	//----- nvinfo : EIATTR_KPARAM_INFO
	.align		4
.L_7:
        /*0008*/ 	.byte	0x04, 0x17
        /*000a*/ 	.short	(.L_9 - .L_8)
.L_8:
        /*000c*/ 	.word	0x00000000
        /*0010*/ 	.short	0x0004
        /*0012*/ 	.short	0x0020
        /*0014*/ 	.byte	0x00, 0xf4, 0x21, 0x00


	//----- nvinfo : EIATTR_KPARAM_INFO
	.align		4
.L_9:
        /*0018*/ 	.byte	0x04, 0x17
        /*001a*/ 	.short	(.L_11 - .L_10)
.L_10:
        /*001c*/ 	.word	0x00000000
        /*0020*/ 	.short	0x0003
        /*0022*/ 	.short	0x0018
        /*0024*/ 	.byte	0x00, 0xf4, 0x21, 0x00


	//----- nvinfo : EIATTR_KPARAM_INFO
	.align		4
.L_11:
        /*0028*/ 	.byte	0x04, 0x17
        /*002a*/ 	.short	(.L_13 - .L_12)
.L_12:
        /*002c*/ 	.word	0x00000000
        /*0030*/ 	.short	0x0002
        /*0032*/ 	.short	0x0010
        /*0034*/ 	.byte	0x00, 0xf4, 0x21, 0x00


	//----- nvinfo : EIATTR_KPARAM_INFO
	.align		4
.L_13:
        /*0038*/ 	.byte	0x04, 0x17
        /*003a*/ 	.short	(.L_15 - .L_14)
.L_14:
        /*003c*/ 	.word	0x00000000
        /*0040*/ 	.short	0x0001
        /*0042*/ 	.short	0x0008
        /*0044*/ 	.byte	0x00, 0xf4, 0x21, 0x00


	//----- nvinfo : EIATTR_KPARAM_INFO
	.align		4
.L_15:
        /*0048*/ 	.byte	0x04, 0x17
        /*004a*/ 	.short	(.L_17 - .L_16)
.L_16:
        /*004c*/ 	.word	0x00000000
        /*0050*/ 	.short	0x0000
        /*0052*/ 	.short	0x0000
        /*0054*/ 	.byte	0x00, 0xf4, 0x21, 0x00


	//----- nvinfo : EIATTR_SPARSE_MMA_MASK
	.align		4
.L_17:
        /*0058*/ 	.byte	0x03, 0x50
        /*005a*/ 	.short	0x0000


	//----- nvinfo : EIATTR_MAXREG_COUNT
	.align		4
        /*005c*/ 	.byte	0x03, 0x1b
        /*005e*/ 	.short	0x00ff


	//----- nvinfo : EIATTR_NUM_BARRIERS
	.align		4
        /*0060*/ 	.byte	0x02, 0x4c
        /*0062*/ 	.byte	0x01
	.zero		1


	//----- nvinfo : EIATTR_MERCURY_ISA_VERSION
	.align		4
        /*0064*/ 	.byte	0x03, 0x5f
        /*0066*/ 	.short	0x0101


	//----- nvinfo : EIATTR_EXIT_INSTR_OFFSETS
	.align		4
        /*0068*/ 	.byte	0x04, 0x1c
        /*006a*/ 	.short	(.L_19 - .L_18)


	//   ....[0]....
.L_18:
        /*006c*/ 	.word	0x00003db0


	//----- nvinfo : EIATTR_REQNTID
	.align		4
.L_19:
        /*0070*/ 	.byte	0x04, 0x10
        /*0072*/ 	.short	(.L_21 - .L_20)
.L_20:
        /*0074*/ 	.word	0x00000100
        /*0078*/ 	.word	0x00000001
        /*007c*/ 	.word	0x00000001


	//----- nvinfo : EIATTR_CBANK_PARAM_SIZE
	.align		4
.L_21:
        /*0080*/ 	.byte	0x03, 0x19
        /*0082*/ 	.short	0x0028


	//----- nvinfo : EIATTR_PARAM_CBANK
	.align		4
        /*0084*/ 	.byte	0x04, 0x0a
        /*0086*/ 	.short	(.L_23 - .L_22)
	.align		4
.L_22:
        /*0088*/ 	.word	index@(.nv.constant0.gluon_mma)
        /*008c*/ 	.short	0x0210
        /*008e*/ 	.short	0x0028


	//----- nvinfo : EIATTR_SW_WAR
	.align		4
.L_23:
        /*0090*/ 	.byte	0x04, 0x36
        /*0092*/ 	.short	(.L_25 - .L_24)
.L_24:
        /*0094*/ 	.word	0x00000008
.L_25:


//--------------------- .nv.callgraph             --------------------------
	.section	.nv.callgraph,"",@"SHT_CUDA_CALLGRAPH"
	.align	4
	.sectionentsize	8
	.align		4
        /*0000*/ 	.word	0x00000000
	.align		4
        /*0004*/ 	.word	0xffffffff
	.align		4
        /*0008*/ 	.word	0x00000000
	.align		4
        /*000c*/ 	.word	0xfffffffe
	.align		4
        /*0010*/ 	.word	0x00000000
	.align		4
        /*0014*/ 	.word	0xfffffffd
	.align		4
        /*0018*/ 	.word	0x00000000
	.align		4
        /*001c*/ 	.word	0xfffffffc


//--------------------- .text.gluon_mma           --------------------------
	.section	.text.gluon_mma,"ax",@progbits
	.align	128
        .global         gluon_mma
        .type           gluon_mma,@function
        .size           gluon_mma,(.L_x_1 - gluon_mma)
        .other          gluon_mma,@"STO_CUDA_ENTRY STV_DEFAULT"
gluon_mma:
.text.gluon_mma:
[----:B------:R-:W-:Y:S01]  /*0000*/  LDC R1, c[0x0][0x28] ;  /* 0x00000a00ff017b82 */ /* 0x000fe20000000800 */
[----:B------:R-:W0:Y:S07]  /*0010*/  S2R R32, SR_TID.X ;  /* 0x0000000000207919 */ /* 0x000e2e0000002100 */
[----:B------:R-:W1:Y:S01]  /*0020*/  LDC.64 R64, c[0x0][0x210] ;  /* 0x00008400ff407b82 */ /* 0x000e620000000a00 */
[----:B------:R-:W-:Y:S01]  /*0030*/  ULDC.64 UR12, c[0x0][0x208] ;  /* 0x00008200000c7ab9 */ /* 0x000fe20000000a00 */
[----:B0-----:R-:W-:-:S02]  /*0040*/  SHF.R.U32.HI R3, RZ, 0x5, R32 ;  /* 0x00000005ff037819 */ /* 0x001fc40000011620 */
[----:B------:R-:W-:Y:S02]  /*0050*/  LOP3.LUT R33, R32, 0xe0, RZ, 0xc0, !PT ;  /* 0x000000e020217812 */ /* 0x000fe400078ec0ff */
[----:B------:R-:W-:Y:S02]  /*0060*/  SGXT.U32 R3, R3, 0x3 ;  /* 0x000000030303781a */ /* 0x000fe40000000000 */
[CC--:B-1----:R-:W-:Y:S01]  /*0070*/  LEA R34, P0, R33.reuse, R64.reuse, 0x3 ;  /* 0x0000004021227211 */ /* 0x0c2fe200078018ff */
[----:B------:R-:W-:Y:S01]  /*0080*/  IMAD.SHL.U32 R0, R33, 0x4, RZ ;  /* 0x0000000421007824 */ /* 0x000fe200078e00ff */
[C---:B------:R-:W-:Y:S02]  /*0090*/  LOP3.LUT R31, R3.reuse, 0x8, RZ, 0xfc, !PT ;  /* 0x00000008031f7812 */ /* 0x040fe400078efcff */
[C---:B------:R-:W-:Y:S02]  /*00a0*/  LOP3.LUT R29, R3.reuse, 0x10, RZ, 0xfc, !PT ;  /* 0x00000010031d7812 */ /* 0x040fe400078efcff */
[----:B------:R-:W-:Y:S01]  /*00b0*/  LOP3.LUT R27, R3, 0x18, RZ, 0xfc, !PT ;  /* 0x00000018031b7812 */ /* 0x000fe200078efcff */
[----:B------:R-:W-:Y:S01]  /*00c0*/  IMAD.SHL.U32 R2, R31, 0x80, RZ ;  /* 0x000000801f027824 */ /* 0x000fe200078e00ff */
        /* <DEDUP_REMOVED lines=8> */
[-C--:B------:R-:W-:Y:S01]  /*0150*/  LEA R36, P1, R31, R64.reuse, 0x8 ;  /* 0x000000401f247211 */ /* 0x080fe200078240ff */
[----:B------:R-:W-:Y:S01]  /*0160*/  IMAD.SHL.U32 R14, R19, 0x80, RZ ;  /* 0x00000080130e7824 */ /* 0x000fe200078e00ff */
[----:B------:R-:W-:Y:S01]  /*0170*/  LEA R38, P2, R29, R64, 0x8 ;  /* 0x000000401d267211 */ /* 0x000fe200078440ff */
[----:B------:R-:W-:Y:S01]  /*0180*/  IMAD.SHL.U32 R18, R15, 0x80, RZ ;  /* 0x000000800f127824 */ /* 0x000fe200078e00ff */
[----:B------:R-:W-:-:S02]  /*0190*/  LOP3.LUT R25, R3, 0x20, RZ, 0xfc, !PT ;  /* 0x0000002003197812 */ /* 0x000fc400078efcff */
[----:B------:R-:W-:Y:S02]  /*01a0*/  LOP3.LUT R17, R3, 0x40, RZ, 0xfc, !PT ;  /* 0x0000004003117812 */ /* 0x000fe400078efcff */
[----:B------:R-:W-:Y:S02]  /*01b0*/  LEA R40, P3, R27, R64, 0x8 ;  /* 0x000000401b287211 */ /* 0x000fe400078640ff */
[----:B------:R-:W-:Y:S02]  /*01c0*/  LOP3.LUT R162, R32, 0x1f, RZ, 0xc0, !PT ;  /* 0x0000001f20a27812 */ /* 0x000fe400078ec0ff */
[----:B------:R-:W-:Y:S02]  /*01d0*/  LEA.HI.X R35, R0, R65, RZ, 0x1, P0 ;  /* 0x0000004100237211 */ /* 0x000fe400000f0cff */
[C---:B------:R-:W-:Y:S02]  /*01e0*/  LOP3.LUT R13, R3.reuse, 0x50, RZ, 0xfc, !PT ;  /* 0x00000050030d7812 */ /* 0x040fe400078efcff */
[C---:B------:R-:W-:Y:S01]  /*01f0*/  LOP3.LUT R11, R3.reuse, 0x58, RZ, 0xfc, !PT ;  /* 0x00000058030b7812 */ /* 0x040fe200078efcff */
[----:B------:R-:W-:Y:S01]  /*0200*/  IMAD.WIDE.U32 R34, R162, 0x2, R34 ;  /* 0x00000002a2227825 */ /* 0x000fe200078e0022 */
[----:B------:R-:W-:-:S02]  /*0210*/  LOP3.LUT R9, R3, 0x60, RZ, 0xfc, !PT ;  /* 0x0000006003097812 */ /* 0x000fc400078efcff */
[----:B------:R-:W-:Y:S01]  /*0220*/  LOP3.LUT R7, R3, 0x68, RZ, 0xfc, !PT ;  /* 0x0000006803077812 */ /* 0x000fe200078efcff */
[----:B------:R-:W-:Y:S01]  /*0230*/  IMAD.SHL.U32 R20, R13, 0x80, RZ ;  /* 0x000000800d147824 */ /* 0x000fe200078e00ff */
[----:B------:R-:W-:Y:S01]  /*0240*/  LOP3.LUT R5, R3, 0x70, RZ, 0xfc, !PT ;  /* 0x0000007003057812 */ /* 0x000fe200078efcff */
[----:B------:R-:W-:Y:S01]  /*0250*/  IMAD.SHL.U32 R22, R11, 0x80, RZ ;  /* 0x000000800b167824 */ /* 0x000fe200078e00ff */
[-C--:B------:R-:W-:Y:S01]  /*0260*/  LEA.HI.X R37, R2, R65.reuse, RZ, 0x1, P1 ;  /* 0x0000004102257211 */ /* 0x080fe200008f0cff */
[----:B------:R-:W-:Y:S01]  /*0270*/  IMAD.SHL.U32 R26, R7, 0x80, RZ ;  /* 0x00000080071a7824 */ /* 0x000fe200078e00ff */
[----:B------:R-:W-:Y:S01]  /*0280*/  LEA.HI.X R39, R4, R65, RZ, 0x1, P2 ;  /* 0x0000004104277211 */ /* 0x000fe200010f0cff */
[----:B------:R-:W-:Y:S01]  /*0290*/  IMAD.SHL.U32 R28, R5, 0x80, RZ ;  /* 0x00000080051c7824 */ /* 0x000fe200078e00ff */
[----:B------:R-:W-:Y:S01]  /*02a0*/  LOP3.LUT R3, R3, 0x78, RZ, 0xfc, !PT ;  /* 0x0000007803037812 */ /* 0x000fe200078efcff */
[----:B------:R-:W2:Y:S01]  /*02b0*/  LDG.E.U16 R127, desc[UR12][R34.64] ;  /* 0x0000000c227f7981 */ /* 0x000ea2000c1e1500 */
[----:B------:R-:W-:-:S02]  /*02c0*/  SHF.L.U32 R8, R25, 0x7, RZ ;  /* 0x0000000719087819 */ /* 0x000fc400000006ff */
[----:B------:R-:W-:Y:S01]  /*02d0*/  SHF.L.U32 R16, R17, 0x7, RZ ;  /* 0x0000000711107819 */ /* 0x000fe200000006ff */
[----:B------:R-:W-:Y:S01]  /*02e0*/  IMAD.SHL.U32 R30, R3, 0x80, RZ ;  /* 0x00000080031e7824 */ /* 0x000fe200078e00ff */
[-C--:B------:R-:W-:Y:S01]  /*02f0*/  LEA R42, P5, R25, R64.reuse, 0x8 ;  /* 0x00000040192a7211 */ /* 0x080fe200078a40ff */
[----:B------:R-:W3:Y:S01]  /*0300*/  LDG.E.U16 R131, desc[UR12][R34.64+0x80] ;  /* 0x0000800c22837981 */ /* 0x000ee2000c1e1500 */
[-C--:B------:R-:W-:Y:S02]  /*0310*/  LEA R44, P4, R23, R64.reuse, 0x8 ;  /* 0x00000040172c7211 */ /* 0x080fe400078840ff */
[-C--:B------:R-:W-:Y:S01]  /*0320*/  LEA R46, P0, R21, R64.reuse, 0x8 ;  /* 0x00000040152e7211 */ /* 0x080fe200078040ff */
[----:B------:R-:W4:Y:S01]  /*0330*/  LDG.E.U16 R129, desc[UR12][R34.64+0x40] ;  /* 0x0000400c22817981 */ /* 0x000f22000c1e1500 */
[-C--:B------:R-:W-:Y:S02]  /*0340*/  LEA R48, P1, R19, R64.reuse, 0x8 ;  /* 0x0000004013307211 */ /* 0x080fe400078240ff */
[----:B------:R-:W-:Y:S01]  /*0350*/  LEA R50, P2, R17, R64, 0x8 ;  /* 0x0000004011327211 */ /* 0x000fe200078440ff */
[----:B------:R-:W5:Y:S01]  /*0360*/  LDG.E.U16 R133, desc[UR12][R34.64+0xc0] ;  /* 0x0000c00c22857981 */ /* 0x000f62000c1e1500 */
[----:B------:R-:W-:-:S02]  /*0370*/  LEA.HI.X R41, R6, R65, RZ, 0x1, P3 ;  /* 0x0000004106297211 */ /* 0x000fc400018f0cff */
[----:B------:R-:W-:Y:S02]  /*0380*/  LEA R52, P3, R15, R64, 0x8 ;  /* 0x000000400f347211 */ /* 0x000fe400078640ff */
[-C--:B------:R-:W-:Y:S02]  /*0390*/  LEA.HI.X R43, R8, R65.reuse, RZ, 0x1, P5 ;  /* 0x00000041082b7211 */ /* 0x080fe400028f0cff */
[-C--:B------:R-:W-:Y:S02]  /*03a0*/  LEA.HI.X R45, R10, R65.reuse, RZ, 0x1, P4 ;  /* 0x000000410a2d7211 */ /* 0x080fe400020f0cff */
[-C--:B------:R-:W-:Y:S02]  /*03b0*/  LEA.HI.X R47, R12, R65.reuse, RZ, 0x1, P0 ;  /* 0x000000410c2f7211 */ /* 0x080fe400000f0cff */
[-C--:B------:R-:W-:Y:S02]  /*03c0*/  LEA.HI.X R49, R14, R65.reuse, RZ, 0x1, P1 ;  /* 0x000000410e317211 */ /* 0x080fe400008f0cff */
[----:B------:R-:W-:-:S02]  /*03d0*/  LEA.HI.X R51, R16, R65, RZ, 0x1, P2 ;  /* 0x0000004110337211 */ /* 0x000fc400010f0cff */
[----:B------:R-:W-:Y:S02]  /*03e0*/  SHF.L.U32 R24, R9, 0x7, RZ ;  /* 0x0000000709187819 */ /* 0x000fe400000006ff */
[-C--:B------:R-:W-:Y:S02]  /*03f0*/  LEA R54, P5, R13, R64.reuse, 0x8 ;  /* 0x000000400d367211 */ /* 0x080fe400078a40ff */
[-C--:B------:R-:W-:Y:S02]  /*0400*/  LEA R56, P4, R11, R64.reuse, 0x8 ;  /* 0x000000400b387211 */ /* 0x080fe400078840ff */
[-C--:B------:R-:W-:Y:S02]  /*0410*/  LEA R58, P0, R9, R64.reuse, 0x8 ;  /* 0x00000040093a7211 */ /* 0x080fe400078040ff */
[-C--:B------:R-:W-:Y:S02]  /*0420*/  LEA R60, P1, R7, R64.reuse, 0x8 ;  /* 0x00000040073c7211 */ /* 0x080fe400078240ff */
[----:B------:R-:W-:-:S02]  /*0430*/  LEA R62, P2, R5, R64, 0x8 ;  /* 0x00000040053e7211 */ /* 0x000fc400078440ff */
[-C--:B------:R-:W-:Y:S02]  /*0440*/  LEA.HI.X R53, R18, R65.reuse, RZ, 0x1, P3 ;  /* 0x0000004112357211 */ /* 0x080fe400018f0cff */
[----:B------:R-:W-:Y:S02]  /*0450*/  LEA R64, P3, R3, R64, 0x8 ;  /* 0x0000004003407211 */ /* 0x000fe400078640ff */
[-C--:B------:R-:W-:Y:S02]  /*0460*/  LEA.HI.X R55, R20, R65.reuse, RZ, 0x1, P5 ;  /* 0x0000004114377211 */ /* 0x080fe400028f0cff */
[-C--:B------:R-:W-:Y:S02]  /*0470*/  LEA.HI.X R57, R22, R65.reuse, RZ, 0x1, P4 ;  /* 0x0000004116397211 */ /* 0x080fe400020f0cff */
[-C--:B------:R-:W-:Y:S02]  /*0480*/  LEA.HI.X R59, R24, R65.reuse, RZ, 0x1, P0 ;  /* 0x00000041183b7211 */ /* 0x080fe400000f0cff */
[----:B------:R-:W-:-:S02]  /*0490*/  LEA.HI.X R61, R26, R65, RZ, 0x1, P1 ;  /* 0x000000411a3d7211 */ /* 0x000fc400008f0cff */
[-C--:B------:R-:W-:Y:S02]  /*04a0*/  LEA.HI.X R63, R28, R65.reuse, RZ, 0x1, P2 ;  /* 0x000000411c3f7211 */ /* 0x080fe400010f0cff */
[----:B------:R-:W-:Y:S01]  /*04b0*/  LEA.HI.X R65, R30, R65, RZ, 0x1, P3 ;  /* 0x000000411e417211 */ /* 0x000fe200018f0cff */
[----:B------:R-:W-:-:S04]  /*04c0*/  IMAD.WIDE.U32 R36, R162, 0x2, R36 ;  /* 0x00000002a2247825 */ /* 0x000fc800078e0024 */
[C---:B------:R-:W-:Y:S01]  /*04d0*/  IMAD.WIDE.U32 R38, R162.reuse, 0x2, R38 ;  /* 0x00000002a2267825 */ /* 0x040fe200078e0026 */
[----:B------:R-:W4:Y:S03]  /*04e0*/  LDG.E.U16 R135, desc[UR12][R36.64] ;  /* 0x0000000c24877981 */ /* 0x000f26000c1e1500 */
[C---:B------:R-:W-:Y:S01]  /*04f0*/  IMAD.WIDE.U32 R40, R162.reuse, 0x2, R40 ;  /* 0x00000002a2287825 */ /* 0x040fe200078e0028 */
[----:B------:R-:W5:Y:S03]  /*0500*/  LDG.E.U16 R139, desc[UR12][R36.64+0x80] ;  /* 0x0000800c248b7981 */ /* 0x000f66000c1e1500 */
        /* <DEDUP_REMOVED lines=22> */
[----:B------:R-:W-:Y:S01]  /*0670*/  IMAD.WIDE.U32 R64, R162, 0x2, R64 ;  /* 0x00000002a2407825 */ /* 0x000fe200078e0040 */
[----:B------:R-:W5:Y:S04]  /*0680*/  LDG.E.U16 R173, desc[UR12][R48.64+0x80] ;  /* 0x0000800c30ad7981 */ /* 0x000f68000c1e1500 */
        /* <DEDUP_REMOVED lines=24> */
[----:B------:R0:W5:Y:S04]  /*0810*/  LDG.E.U16 R157, desc[UR12][R40.64+0xc0] ;  /* 0x0000c00c289d7981 */ /* 0x000168000c1e1500 */
[----:B------:R-:W5:Y:S04]  /*0820*/  LDG.E.U16 R95, desc[UR12][R48.64+0xc0] ;  /* 0x0000c00c305f7981 */ /* 0x000f68000c1e1500 */
[----:B------:R-:W5:Y:S01]  /*0830*/  LDG.E.U16 R93, desc[UR12][R50.64+0x40] ;  /* 0x0000400c325d7981 */ /* 0x000f62000c1e1500 */
[----:B0-----:R-:W0:Y:S03]  /*0840*/  LDC.64 R40, c[0x0][0x218] ;  /* 0x00008600ff287b82 */ /* 0x001e260000000a00 */
        /* <DEDUP_REMOVED lines=18> */
[----:B------:R2:W5:Y:S01]  /*0970*/  LDG.E.U16 R125, desc[UR12][R64.64+0xc0] ;  /* 0x0000c00c407d7981 */ /* 0x000562000c1e1500 */
[----:B------:R-:W3:Y:S01]  /*0980*/  S2UR UR8, SR_CgaCtaId ;  /* 0x00000000000879c3 */ /* 0x000ee20000008800 */
[----:B------:R-:W-:Y:S01]  /*0990*/  IMAD.SHL.U32 R6, R32, 0x200, RZ ;  /* 0x0000020020067824 */ /* 0x000fe200078e00ff */
[----:B------:R-:W-:-:S02]  /*09a0*/  SHF.R.S32.HI R10, RZ, 0x5, R32 ;  /* 0x00000005ff0a7819 */ /* 0x000fc40000011420 */
[----:B------:R-:W-:Y:S02]  /*09b0*/  SHF.L.U32 R2, R32, 0x5, RZ ;  /* 0x0000000520027819 */ /* 0x000fe400000006ff */
[----:B------:R-:W-:Y:S02]  /*09c0*/  LOP3.LUT R12, R6, 0x3000, RZ, 0xc0, !PT ;  /* 0x00003000060c7812 */ /* 0x000fe400078ec0ff */
[----:B------:R-:W-:Y:S02]  /*09d0*/  SGXT R6, R10, 0x1 ;  /* 0x000000010a06781a */ /* 0x000fe40000000200 */
[C---:B------:R-:W-:Y:S02]  /*09e0*/  SHF.L.U32 R8, R33.reuse, 0x3, RZ ;  /* 0x0000000321087819 */ /* 0x040fe400000006ff */
[----:B0-----:R-:W-:Y:S01]  /*09f0*/  LEA R36, P0, R33, R40, 0x4 ;  /* 0x0000002821247211 */ /* 0x001fe200078020ff */
[----:B------:R-:W-:Y:S01]  /*0a00*/  IMAD R35, R162, 0x2, R0 ;  /* 0x00000002a2237824 */ /* 0x000fe200078e0200 */
[----:B-1----:R-:W-:Y:S01]  /*0a10*/  LOP3.LUT R47, R6, 0x4010, RZ, 0xc0, !PT ;  /* 0x00004010062f7812 */ /* 0x002fe200078ec0ff */
[C---:B------:R-:W-:Y:S01]  /*0a20*/  IMAD.SHL.U32 R43, R32.reuse, 0x10, RZ ;  /* 0x00000010202b7824 */ /* 0x040fe200078e00ff */
[----:B------:R-:W-:Y:S01]  /*0a30*/  SHF.R.S32.HI R0, RZ, 0x2, R32 ;  /* 0x00000002ff007819 */ /* 0x000fe20000011420 */
[----:B------:R-:W-:Y:S01]  /*0a40*/  IMAD.SHL.U32 R14, R32, 0x2, RZ ;  /* 0x00000002200e7824 */ /* 0x000fe200078e00ff */
[----:B------:R-:W-:Y:S01]  /*0a50*/  LOP3.LUT R2, R2, 0x60, RZ, 0xc0, !PT ;  /* 0x0000006002027812 */ /* 0x000fe200078ec0ff */
[----:B------:R-:W-:Y:S01]  /*0a60*/  IMAD.SHL.U32 R4, R3, 0x100, RZ ;  /* 0x0000010003047824 */ /* 0x000fe200078e00ff */
[----:B------:R-:W-:Y:S01]  /*0a70*/  LEA.HI.X R37, R8, R41, RZ, 0x1, P0 ;  /* 0x0000002908257211 */ /* 0x000fe200000f0cff */
[----:B------:R-:W-:Y:S01]  /*0a80*/  IMAD.SHL.U32 R6, R31, 0x100, RZ ;  /* 0x000001001f067824 */ /* 0x000fe200078e00ff */
[----:B------:R-:W-:-:S02]  /*0a90*/  SHF.R.U32.HI R10, RZ, 0x1, R33 ;  /* 0x00000001ff0a7819 */ /* 0x000fc40000011621 */
[----:B------:R-:W-:Y:S02]  /*0aa0*/  SHF.R.U32.HI R32, RZ, 0x5, R32 ;  /* 0x00000005ff207819 */ /* 0x000fe40000011620 */
[-C--:B------:R-:W-:Y:S02]  /*0ab0*/  LEA R38, P1, R3, R40.reuse, 0x9 ;  /* 0x0000002803267211 */ /* 0x080fe400078248ff */
[----:B------:R-:W-:Y:S01]  /*0ac0*/  LEA R34, P0, R31, R40, 0x9 ;  /* 0x000000281f227211 */ /* 0x000fe200078048ff */
[----:B------:R-:W-:Y:S01]  /*0ad0*/  UMOV UR4, 0x400 ;  /* 0x0000040000047882 */ /* 0x000fe20000000000 */
[--C-:B------:R-:W-:Y:S01]  /*0ae0*/  LOP3.LUT R45, R2, 0xf80, R43.reuse, 0xf8, !PT ;  /* 0x00000f80022d7812 */ /* 0x100fe200078ef82b */
[----:B---3--:R-:W-:Y:S01]  /*0af0*/  ULEA UR8, UR8, UR4, 0x18 ;  /* 0x0000000408087291 */ /* 0x008fe2000f8ec03f */
[----:B------:R-:W-:Y:S01]  /*0b00*/  LOP3.LUT R10, R35, R10, RZ, 0x3c, !PT ;  /* 0x0000000a230a7212 */ /* 0x000fe200078e3cff */
[----:B------:R-:W-:Y:S01]  /*0b10*/  IMAD.SHL.U32 R66, R27, 0x100, RZ ;  /* 0x000001001b427824 */ /* 0x000fe200078e00ff */
[----:B------:R-:W-:Y:S01]  /*0b20*/  R2UR UR5, R32 ;  /* 0x00000000200572ca */ /* 0x000fe200000e0000 */
[----:B------:R-:W-:Y:S01]  /*0b30*/  IMAD.SHL.U32 R32, R25, 0x100, RZ ;  /* 0x0000010019207824 */ /* 0x000fe200078e00ff */
[----:B------:R-:W-:Y:S01]  /*0b40*/  LEA.HI.X R39, R4, R41, RZ, 0x1, P1 ;  /* 0x0000002904277211 */ /* 0x000fe200008f0cff */
[----:B------:R-:W-:Y:S01]  /*0b50*/  IMAD.SHL.U32 R30, R23, 0x100, RZ ;  /* 0x00000100171e7824 */ /* 0x000fe200078e00ff */
[----:B------:R-:W-:Y:S01]  /*0b60*/  LOP3.LUT R2, R12, 0x70, R43, 0xf8, !PT ;  /* 0x000000700c027812 */ /* 0x000fe200078ef82b */
[----:B------:R-:W-:Y:S01]  /*0b70*/  IMAD.SHL.U32 R26, R19, 0x100, RZ ;  /* 0x00000100131a7824 */ /* 0x000fe200078e00ff */
[----:B------:R-:W-:-:S02]  /*0b80*/  LOP3.LUT R47, R47, 0x180, R14, 0xf8, !PT ;  /* 0x000001802f2f7812 */ /* 0x000fc400078ef80e */
[----:B------:R-:W-:Y:S02]  /*0b90*/  LEA.HI.X R35, R6, R41, RZ, 0x1, P0 ;  /* 0x0000002906237211 */ /* 0x000fe400000f0cff */
[----:B------:R-:W-:Y:S02]  /*0ba0*/  SGXT R0, R0, 0x1 ;  /* 0x000000010000781a */ /* 0x000fe40000000200 */
[----:B------:R-:W-:Y:S02]  /*0bb0*/  SHF.L.U32 R68, R29, 0x8, RZ ;  /* 0x000000081d447819 */ /* 0x000fe400000006ff */
[----:B------:R-:W-:Y:S02]  /*0bc0*/  SHF.L.U32 R28, R21, 0x8, RZ ;  /* 0x00000008151c7819 */ /* 0x000fe400000006ff */
[-C--:B--2---:R-:W-:Y:S02]  /*0bd0*/  LEA R64, P4, R29, R40.reuse, 0x9 ;  /* 0x000000281d407211 */ /* 0x084fe400078848ff */
[----:B------:R-:W-:-:S02]  /*0be0*/  LEA R52, P5, R27, R40, 0x9 ;  /* 0x000000281b347211 */ /* 0x000fc400078a48ff */
[-C--:B------:R-:W-:Y:S02]  /*0bf0*/  LEA R42, P6, R25, R40.reuse, 0x9 ;  /* 0x00000028192a7211 */ /* 0x080fe400078c48ff */
[-C--:B------:R-:W-:Y:S02]  /*0c00*/  LEA R44, P0, R23, R40.reuse, 0x9 ;  /* 0x00000028172c7211 */ /* 0x080fe400078048ff */
[-C--:B------:R-:W-:Y:S02]  /*0c10*/  LEA R46, P1, R21, R40.reuse, 0x9 ;  /* 0x00000028152e7211 */ /* 0x080fe400078248ff */
[----:B------:R-:W-:Y:S01]  /*0c20*/  LEA R48, P2, R19, R40, 0x9 ;  /* 0x0000002813307211 */ /* 0x000fe200078448ff */
[----:B------:R-:W-:Y:S01]  /*0c30*/  IMAD.SHL.U32 R24, R17, 0x100, RZ ;  /* 0x0000010011187824 */ /* 0x000fe200078e00ff */
[----:B------:R-:W-:Y:S01]  /*0c40*/  LOP3.LUT R0, R45, 0x4010, R0, 0xf8, !PT ;  /* 0x000040102d007812 */ /* 0x000fe200078ef800 */
[----:B------:R-:W-:Y:S01]  /*0c50*/  IMAD.SHL.U32 R12, R15, 0x100, RZ ;  /* 0x000001000f0c7824 */ /* 0x000fe200078e00ff */
[----:B------:R-:W-:Y:S01]  /*0c60*/  LOP3.LUT R2, R47, R2, RZ, 0x3c, !PT ;  /* 0x000000022f027212 */ /* 0x000fe200078e3cff */
[----:B------:R-:W-:Y:S01]  /*0c70*/  IMAD.SHL.U32 R20, R11, 0x100, RZ ;  /* 0x000001000b147824 */ /* 0x000fe200078e00ff */
[-C--:B------:R-:W-:Y:S01]  /*0c80*/  LEA.HI.X R65, R68, R41.reuse, RZ, 0x1, P4 ;  /* 0x0000002944417211 */ /* 0x080fe200020f0cff */
[----:B------:R-:W-:Y:S01]  /*0c90*/  IMAD.SHL.U32 R18, R9, 0x100, RZ ;  /* 0x0000010009127824 */ /* 0x000fe200078e00ff */
[-C--:B------:R-:W-:Y:S01]  /*0ca0*/  LEA.HI.X R53, R66, R41.reuse, RZ, 0x1, P5 ;  /* 0x0000002942357211 */ /* 0x080fe200028f0cff */
[----:B------:R-:W-:Y:S01]  /*0cb0*/  IMAD.SHL.U32 R16, R7, 0x100, RZ ;  /* 0x0000010007107824 */ /* 0x000fe200078e00ff */
[----:B------:R-:W-:-:S02]  /*0cc0*/  LEA.HI.X R43, R32, R41, RZ, 0x1, P6 ;  /* 0x00000029202b7211 */ /* 0x000fc400030f0cff */
[-C--:B------:R-:W-:Y:S02]  /*0cd0*/  LEA.HI.X R45, R30, R41.reuse, RZ, 0x1, P0 ;  /* 0x000000291e2d7211 */ /* 0x080fe400000f0cff */
[-C--:B------:R-:W-:Y:S02]  /*0ce0*/  LEA.HI.X R47, R28, R41.reuse, RZ, 0x1, P1 ;  /* 0x000000291c2f7211 */ /* 0x080fe400008f0cff */
[----:B------:R-:W-:Y:S02]  /*0cf0*/  LEA.HI.X R49, R26, R41, RZ, 0x1, P2 ;  /* 0x000000291a317211 */ /* 0x000fe400010f0cff */
[----:B------:R-:W-:Y:S02]  /*0d00*/  SHF.L.U32 R22, R13, 0x8, RZ ;  /* 0x000000080d167819 */ /* 0x000fe400000006ff */
[----:B------:R-:W-:Y:S02]  /*0d10*/  SHF.L.U32 R14, R5, 0x8, RZ ;  /* 0x00000008050e7819 */ /* 0x000fe400000006ff */
[----:B------:R-:W-:-:S02]  /*0d20*/  LEA R50, P3, R17, R40, 0x9 ;  /* 0x0000002811327211 */ /* 0x000fc400078648ff */
[-C--:B------:R-:W-:Y:S02]  /*0d30*/  LEA R54, P4, R15, R40.reuse, 0x9 ;  /* 0x000000280f367211 */ /* 0x080fe400078848ff */
[-C--:B------:R-:W-:Y:S02]  /*0d40*/  LEA R56, P5, R13, R40.reuse, 0x9 ;  /* 0x000000280d387211 */ /* 0x080fe400078a48ff */
[-C--:B------:R-:W-:Y:S02]  /*0d50*/  LEA R58, P6, R11, R40.reuse, 0x9 ;  /* 0x000000280b3a7211 */ /* 0x080fe400078c48ff */
[-C--:B------:R-:W-:Y:S02]  /*0d60*/  LEA R60, P0, R9, R40.reuse, 0x9 ;  /* 0x00000028093c7211 */ /* 0x080fe400078048ff */
[-C--:B------:R-:W-:Y:S02]  /*0d70*/  LEA R126, P1, R7, R40.reuse, 0x9 ;  /* 0x00000028077e7211 */ /* 0x080fe400078248ff */
[----:B------:R-:W-:Y:S01]  /*0d80*/  LEA R62, P2, R5, R40, 0x9 ;  /* 0x00000028053e7211 */ /* 0x000fe200078448ff */
[----:B------:R0:W-:Y:S01]  /*0d90*/  STS.U16 [R10+UR8+0x10000], R127 ;  /* 0x0100007f0a007988 */ /* 0x0001e20008000408 */
[----:B------:R-:W-:-:S02]  /*0da0*/  LEA.HI.X R51, R24, R41, RZ, 0x1, P3 ;  /* 0x0000002918337211 */ /* 0x000fc400018f0cff */
[-C--:B------:R-:W-:Y:S02]  /*0db0*/  LEA.HI.X R55, R12, R41.reuse, RZ, 0x1, P4 ;  /* 0x000000290c377211 */ /* 0x080fe400020f0cff */
[-C--:B------:R-:W-:Y:S02]  /*0dc0*/  LEA.HI.X R57, R22, R41.reuse, RZ, 0x1, P5 ;  /* 0x0000002916397211 */ /* 0x080fe400028f0cff */
[-C--:B------:R-:W-:Y:S02]  /*0dd0*/  LEA.HI.X R59, R20, R41.reuse, RZ, 0x1, P6 ;  /* 0x00000029143b7211 */ /* 0x080fe400030f0cff */
[-C--:B------:R-:W-:Y:S02]  /*0de0*/  LEA.HI.X R61, R18, R41.reuse, RZ, 0x1, P0 ;  /* 0x00000029123d7211 */ /* 0x080fe400000f0cff */
[-C--:B0-----:R-:W-:Y:S02]  /*0df0*/  LEA.HI.X R127, R16, R41.reuse, RZ, 0x1, P1 ;  /* 0x00000029107f7211 */ /* 0x081fe400008f0cff */
[----:B------:R-:W-:Y:S01]  /*0e00*/  LEA.HI.X R63, R14, R41, RZ, 0x1, P2 ;  /* 0x000000290e3f7211 */ /* 0x000fe200010f0cff */
[----:B------:R-:W-:-:S04]  /*0e10*/  IMAD.WIDE.U32 R40, R162, 0x2, R42 ;  /* 0x00000002a2287825 */ /* 0x000fc800078e002a */
[----:B------:R-:W-:-:S04]  /*0e20*/  IMAD.WIDE.U32 R42, R162, 0x2, R44 ;  /* 0x00000002a22a7825 */ /* 0x000fc800078e002c */
[----:B------:R-:W-:-:S04]  /*0e30*/  IMAD.WIDE.U32 R44, R162, 0x2, R46 ;  /* 0x00000002a22c7825 */ /* 0x000fc800078e002e */
[----:B------:R-:W-:Y:S01]  /*0e40*/  IMAD.WIDE.U32 R46, R162, 0x2, R48 ;  /* 0x00000002a22e7825 */ /* 0x000fe200078e0030 */
[----:B------:R-:W-:-:S03]  /*0e50*/  LOP3.LUT R164, R10, 0x40, RZ, 0x3c, !PT ;  /* 0x000000400aa47812 */ /* 0x000fc600078e3cff */
[----:B------:R-:W-:-:S04]  /*0e60*/  IMAD.WIDE.U32 R48, R162, 0x2, R50 ;  /* 0x00000002a2307825 */ /* 0x000fc800078e0032 */
[----:B------:R-:W-:-:S04]  /*0e70*/  IMAD.WIDE.U32 R50, R162, 0x2, R54 ;  /* 0x00000002a2327825 */ /* 0x000fc800078e0036 */
[C---:B------:R-:W-:Y:S01]  /*0e80*/  IMAD.WIDE.U32 R54, R162.reuse, 0x2, R56 ;  /* 0x00000002a2367825 */ /* 0x040fe200078e0038 */
[----:B------:R-:W-:Y:S03]  /*0e90*/  STS.U16 [R10+UR8+0x14000], R131 ;  /* 0x014000830a007988 */ /* 0x000fe60008000408 */
[C---:B------:R-:W-:Y:S01]  /*0ea0*/  IMAD.WIDE.U32 R38, R162.reuse, 0x2, R38 ;  /* 0x00000002a2267825 */ /* 0x040fe200078e0026 */
[----:B----4-:R-:W-:Y:S03]  /*0eb0*/  STS.U16 [R10+UR8+0x10400], R135 ;  /* 0x010400870a007988 */ /* 0x010fe60008000408 */
[C---:B------:R-:W-:Y:S01]  /*0ec0*/  IMAD.WIDE.U32 R56, R162.reuse, 0x2, R58 ;  /* 0x00000002a2387825 */ /* 0x040fe200078e003a */
[----:B-----5:R-:W-:Y:S03]  /*0ed0*/  STS.U16 [R10+UR8+0x14400], R139 ;  /* 0x0144008b0a007988 */ /* 0x020fe60008000408 */
[C---:B------:R-:W-:Y:S01]  /*0ee0*/  IMAD.WIDE.U32 R36, R162.reuse, 0x2, R36 ;  /* 0x00000002a2247825 */ /* 0x040fe200078e0024 */
[----:B------:R-:W-:Y:S03]  /*0ef0*/  STS.U16 [R10+UR8+0x10800], R143 ;  /* 0x0108008f0a007988 */ /* 0x000fe60008000408 */
        /* <DEDUP_REMOVED lines=10> */
[----:B------:R-:W-:Y:S01]  /*0fa0*/  IMAD.WIDE.U32 R62, R162, 0x2, R62 ;  /* 0x00000002a23e7825 */ /* 0x000fe200078e003e */
[----:B------:R-:W-:Y:S04]  /*0fb0*/  STS.U16 [R10+UR8+0x11400], R163 ;  /* 0x011400a30a007988 */ /* 0x000fe80008000408 */
[----:B------:R-:W-:Y:S04]  /*0fc0*/  STS.U16 [R10+UR8+0x15400], R165 ;  /* 0x015400a50a007988 */ /* 0x000fe80008000408 */
[----:B------:R-:W-:Y:S04]  /*0fd0*/  STS.U16 [R10+UR8+0x11800], R167 ;  /* 0x011800a70a007988 */ /* 0x000fe80008000408 */
[----:B------:R-:W-:Y:S04]  /*0fe0*/  STS.U16 [R10+UR8+0x15800], R169 ;  /* 0x015800a90a007988 */ /* 0x000fe80008000408 */
[----:B------:R-:W-:Y:S04]  /*0ff0*/  STS.U16 [R10+UR8+0x11c00], R171 ;  /* 0x011c00ab0a007988 */ /* 0x000fe80008000408 */
[----:B------:R0:W-:Y:S04]  /*1000*/  STS.U16 [R10+UR8+0x15c00], R173 ;  /* 0x015c00ad0a007988 */ /* 0x0001e80008000408 */
        /* <DEDUP_REMOVED lines=15> */
[----:B------:R-:W-:Y:S04]  /*1100*/  STS.U16 [R10+UR8+0x17c00], R205 ;  /* 0x017c00cd0a007988 */ /* 0x000fe80008000408 */
        /* <DEDUP_REMOVED lines=8> */
[----:B------:R5:W-:Y:S04]  /*1190*/  STS.U16 [R164+UR8+0x11000], R79 ;  /* 0x0110004fa4007988 */ /* 0x000be80008000408 */
[----:B------:R5:W-:Y:S04]  /*11a0*/  STS.U16 [R164+UR8+0x15000], R81 ;  /* 0x01500051a4007988 */ /* 0x000be80008000408 */
[----:B------:R5:W-:Y:S04]  /*11b0*/  STS.U16 [R164+UR8+0x11400], R83 ;  /* 0x01140053a4007988 */ /* 0x000be80008000408 */
[----:B------:R-:W5:Y:S04]  /*11c0*/  LDG.E.U16 R73, desc[UR12][R36.64] ;  /* 0x0000000c24497981 */ /* 0x000f68000c1e1500 */
[----:B------:R-:W5:Y:S04]  /*11d0*/  LDG.E.U16 R67, desc[UR12][R36.64+0x80] ;  /* 0x0000800c24437981 */ /* 0x000f68000c1e1500 */
[----:B------:R-:W5:Y:S04]  /*11e0*/  LDG.E.U16 R69, desc[UR12][R36.64+0x100] ;  /* 0x0001000c24457981 */ /* 0x000f68000c1e1500 */
[----:B------:R-:W5:Y:S04]  /*11f0*/  LDG.E.U16 R75, desc[UR12][R36.64+0x180] ;  /* 0x0001800c244b7981 */ /* 0x000f68000c1e1500 */
[----:B------:R5:W-:Y:S04]  /*1200*/  STS.U16 [R164+UR8+0x10000], R129 ;  /* 0x01000081a4007988 */ /* 0x000be80008000408 */
[----:B------:R5:W-:Y:S04]  /*1210*/  STS.U16 [R164+UR8+0x14000], R133 ;  /* 0x01400085a4007988 */ /* 0x000be80008000408 */
[----:B------:R5:W-:Y:S04]  /*1220*/  STS.U16 [R164+UR8+0x10400], R137 ;  /* 0x01040089a4007988 */ /* 0x000be80008000408 */
[----:B------:R5:W-:Y:S04]  /*1230*/  STS.U16 [R164+UR8+0x14400], R141 ;  /* 0x0144008da4007988 */ /* 0x000be80008000408 */
[----:B------:R5:W-:Y:S04]  /*1240*/  STS.U16 [R164+UR8+0x10800], R145 ;  /* 0x01080091a4007988 */ /* 0x000be80008000408 */
[----:B------:R5:W-:Y:S04]  /*1250*/  STS.U16 [R164+UR8+0x14800], R149 ;  /* 0x01480095a4007988 */ /* 0x000be80008000408 */
[----:B------:R5:W-:Y:S04]  /*1260*/  STS.U16 [R164+UR8+0x10c00], R153 ;  /* 0x010c0099a4007988 */ /* 0x000be80008000408 */
[----:B------:R5:W-:Y:S04]  /*1270*/  STS.U16 [R164+UR8+0x14c00], R157 ;  /* 0x014c009da4007988 */ /* 0x000be80008000408 */
[----:B0-----:R-:W5:Y:S04]  /*1280*/  LDG.E.U16 R173, desc[UR12][R46.64] ;  /* 0x0000000c2ead7981 */ /* 0x001f68000c1e1500 */
[----:B-1----:R-:W5:Y:S04]  /*1290*/  LDG.E.U16 R177, desc[UR12][R46.64+0x80] ;  /* 0x0000800c2eb17981 */ /* 0x002f68000c1e1500 */
[----:B--2---:R-:W2:Y:S04]  /*12a0*/  LDG.E.U16 R181, desc[UR12][R46.64+0x100] ;  /* 0x0001000c2eb57981 */ /* 0x004ea8000c1e1500 */
[----:B---3--:R-:W3:Y:S04]  /*12b0*/  LDG.E.U16 R185, desc[UR12][R46.64+0x180] ;  /* 0x0001800c2eb97981 */ /* 0x008ee8000c1e1500 */
[----:B----4-:R-:W4:Y:S04]  /*12c0*/  LDG.E.U16 R189, desc[UR12][R48.64] ;  /* 0x0000000c30bd7981 */ /* 0x010f28000c1e1500 */
[----:B-----5:R-:W5:Y:S04]  /*12d0*/  LDG.E.U16 R193, desc[UR12][R48.64+0x80] ;  /* 0x0000800c30c17981 */ /* 0x020f68000c1e1500 */
[----:B------:R-:W5:Y:S04]  /*12e0*/  LDG.E.U16 R197, desc[UR12][R48.64+0x100] ;  /* 0x0001000c30c57981 */ /* 0x000f68000c1e1500 */
[----:B------:R-:W5:Y:S04]  /*12f0*/  LDG.E.U16 R201, desc[UR12][R48.64+0x180] ;  /* 0x0001800c30c97981 */ /* 0x000f68000c1e1500 */
[----:B------:R-:W-:Y:S04]  /*1300*/  STS.U16 [R164+UR8+0x15c00], R95 ;  /* 0x015c005fa4007988 */ /* 0x000fe80008000408 */
[----:B------:R0:W-:Y:S04]  /*1310*/  STS.U16 [R164+UR8+0x12000], R93 ;  /* 0x0120005da4007988 */ /* 0x0001e80008000408 */
[----:B------:R1:W-:Y:S04]  /*1320*/  STS.U16 [R164+UR8+0x16000], R97 ;  /* 0x01600061a4007988 */ /* 0x0003e80008000408 */
[----:B------:R1:W-:Y:S04]  /*1330*/  STS.U16 [R164+UR8+0x12400], R99 ;  /* 0x01240063a4007988 */ /* 0x0003e80008000408 */
[----:B------:R1:W-:Y:S04]  /*1340*/  STS.U16 [R164+UR8+0x16400], R101 ;  /* 0x01640065a4007988 */ /* 0x0003e80008000408 */
[----:B------:R1:W-:Y:S04]  /*1350*/  STS.U16 [R164+UR8+0x12800], R103 ;  /* 0x01280067a4007988 */ /* 0x0003e80008000408 */
[----:B------:R1:W-:Y:S04]  /*1360*/  STS.U16 [R164+UR8+0x12c00], R105 ;  /* 0x012c0069a4007988 */ /* 0x0003e80008000408 */
        /* <DEDUP_REMOVED lines=12> */
[----:B------:R-:W2:Y:S04]  /*1430*/  LDG.E.U16 R77, desc[UR12][R34.64] ;  /* 0x0000000c224d7981 */ /* 0x000ea8000c1e1500 */
[----:B------:R-:W3:Y:S04]  /*1440*/  LDG.E.U16 R127, desc[UR12][R34.64+0x80] ;  /* 0x0000800c227f7981 */ /* 0x000ee8000c1e1500 */
[----:B------:R-:W4:Y:S04]  /*1450*/  LDG.E.U16 R129, desc[UR12][R34.64+0x100] ;  /* 0x0001000c22817981 */ /* 0x000f28000c1e1500 */
        /* <DEDUP_REMOVED lines=45> */
[----:B------:R-:W-:Y:S04]  /*1730*/  STS.U16 [R164+UR8+0x15400], R87 ;  /* 0x01540057a4007988 */ /* 0x000fe80008000408 */
[----:B------:R1:W-:Y:S04]  /*1740*/  STS.U16 [R164+UR8+0x11800], R85 ;  /* 0x01180055a4007988 */ /* 0x0003e80008000408 */
[----:B------:R-:W-:Y:S04]  /*1750*/  STS.U16 [R164+UR8+0x15800], R91 ;  /* 0x0158005ba4007988 */ /* 0x000fe80008000408 */
[----:B------:R1:W-:Y:S04]  /*1760*/  STS.U16 [R164+UR8+0x11c00], R89 ;  /* 0x011c0059a4007988 */ /* 0x0003e80008000408 */
[----:B------:R2:W-:Y:S04]  /*1770*/  STS.U16 [R164+UR8+0x16800], R107 ;  /* 0x0168006ba4007988 */ /* 0x0005e80008000408 */
[----:B------:R2:W-:Y:S04]  /*1780*/  STS.U16 [R164+UR8+0x16c00], R109 ;  /* 0x016c006da4007988 */ /* 0x0005e80008000408 */
[----:B------:R2:W-:Y:S04]  /*1790*/  STS.U16 [R164+UR8+0x13000], R111 ;  /* 0x0130006fa4007988 */ /* 0x0005e80008000408 */
[----:B------:R-:W-:Y:S04]  /*17a0*/  STS.U16 [R164+UR8+0x17000], R115 ;  /* 0x01700073a4007988 */ /* 0x000fe80008000408 */
[----:B------:R2:W-:Y:S04]  /*17b0*/  STS.U16 [R164+UR8+0x13400], R113 ;  /* 0x01340071a4007988 */ /* 0x0005e80008000408 */
[----:B------:R-:W-:Y:S04]  /*17c0*/  STS.U16 [R164+UR8+0x17400], R119 ;  /* 0x01740077a4007988 */ /* 0x000fe80008000408 */
[----:B------:R2:W-:Y:S04]  /*17d0*/  STS.U16 [R164+UR8+0x13800], R117 ;  /* 0x01380075a4007988 */ /* 0x0005e80008000408 */
[----:B------:R2:W-:Y:S04]  /*17e0*/  STS.U16 [R164+UR8+0x17800], R121 ;  /* 0x01780079a4007988 */ /* 0x0005e80008000408 */
[----:B------:R2:W-:Y:S04]  /*17f0*/  STS.U16 [R164+UR8+0x13c00], R123 ;  /* 0x013c007ba4007988 */ /* 0x0005e80008000408 */
[----:B------:R2:W-:Y:S04]  /*1800*/  STS.U16 [R164+UR8+0x17c00], R125 ;  /* 0x017c007da4007988 */ /* 0x0005e80008000408 */
[----:B0-----:R-:W5:Y:S04]  /*1810*/  LDG.E.U16 R93, desc[UR12][R64.64+0x40] ;  /* 0x0000400c405d7981 */ /* 0x001f68000c1e1500 */
[----:B------:R-:W5:Y:S04]  /*1820*/  LDG.E.U16 R95, desc[UR12][R64.64+0xc0] ;  /* 0x0000c00c405f7981 */ /* 0x000f68000c1e1500 */
[----:B-1----:R-:W5:Y:S04]  /*1830*/  LDG.E.U16 R97, desc[UR12][R64.64+0x140] ;  /* 0x0001400c40617981 */ /* 0x002f68000c1e1500 */
        /* <DEDUP_REMOVED lines=21> */
[----:B--2---:R-:W2:Y:S04]  /*1990*/  LDG.E.U16 R107, desc[UR12][R40.64+0x40] ;  /* 0x0000400c286b7981 */ /* 0x004ea8000c1e1500 */
[----:B------:R-:W2:Y:S01]  /*19a0*/  LDG.E.U16 R109, desc[UR12][R40.64+0xc0] ;  /* 0x0000c00c286d7981 */ /* 0x000ea2000c1e1500 */
[----:B0-----:R-:W0:Y:S03]  /*19b0*/  LDC.64 R34, c[0x0][0x220] ;  /* 0x00008800ff227b82 */ /* 0x001e260000000a00 */
[----:B------:R-:W2:Y:S04]  /*19c0*/  LDG.E.U16 R111, desc[UR12][R40.64+0x140] ;  /* 0x0001400c286f7981 */ /* 0x000ea8000c1e1500 */
        /* <DEDUP_REMOVED lines=20> */
[----:B------:R-:W2:Y:S01]  /*1b10*/  LDG.E.U16 R174, desc[UR12][R62.64+0x1c0] ;  /* 0x0001c00c3eae7981 */ /* 0x000ea2000c1e1500 */
[----:B0-----:R-:W-:-:S03]  /*1b20*/  LEA R154, P0, R33, R34, 0x5 ;  /* 0x00000022219a7211 */ /* 0x001fc600078028ff */
[----:B------:R-:W-:Y:S04]  /*1b30*/  STS.U16 [R10+UR8+0xfc00], R71 ;  /* 0x00fc00470a007988 */ /* 0x000fe80008000408 */
[----:B------:R-:W-:Y:S04]  /*1b40*/  STS.U16 [R10+UR8], R73 ;  /* 0x000000490a007988 */ /* 0x000fe80008000408 */
[----:B------:R-:W-:Y:S04]  /*1b50*/  STS.U16 [R10+UR8+0x4000], R67 ;  /* 0x004000430a007988 */ /* 0x000fe80008000408 */
[----:B------:R-:W-:Y:S04]  /*1b60*/  STS.U16 [R10+UR8+0x8000], R69 ;  /* 0x008000450a007988 */ /* 0x000fe80008000408 */
[----:B------:R-:W-:Y:S04]  /*1b70*/  STS.U16 [R10+UR8+0xc000], R75 ;  /* 0x00c0004b0a007988 */ /* 0x000fe80008000408 */
[----:B------:R-:W-:Y:S04]  /*1b80*/  STS.U16 [R10+UR8+0x400], R77 ;  /* 0x0004004d0a007988 */ /* 0x000fe80008000408 */
[----:B---3--:R-:W-:Y:S04]  /*1b90*/  STS.U16 [R10+UR8+0x4400], R127 ;  /* 0x0044007f0a007988 */ /* 0x008fe80008000408 */
[----:B----4-:R-:W-:Y:S04]  /*1ba0*/  STS.U16 [R10+UR8+0x8400], R129 ;  /* 0x008400810a007988 */ /* 0x010fe80008000408 */
[----:B-----5:R-:W-:Y:S04]  /*1bb0*/  STS.U16 [R10+UR8+0xc400], R131 ;  /* 0x00c400830a007988 */ /* 0x020fe80008000408 */
[----:B------:R-:W-:Y:S04]  /*1bc0*/  STS.U16 [R10+UR8+0x800], R133 ;  /* 0x000800850a007988 */ /* 0x000fe80008000408 */
        /* <DEDUP_REMOVED lines=10> */
[----:B------:R0:W-:Y:S04]  /*1c70*/  STS.U16 [R10+UR8+0xd000], R155 ;  /* 0x00d0009b0a007988 */ /* 0x0001e80008000408 */
        /* <DEDUP_REMOVED lines=47> */
[----:B------:R-:W-:Y:S04]  /*1f70*/  STS.U16 [R164+UR8], R39 ;  /* 0x00000027a4007988 */ /* 0x000fe80008000408 */
        /* <DEDUP_REMOVED lines=15> */
[----:B--2---:R-:W-:Y:S04]  /*2070*/  STS.U16 [R164+UR8+0x1000], R107 ;  /* 0x0010006ba4007988 */ /* 0x004fe80008000408 */
        /* <DEDUP_REMOVED lines=42> */
[----:B------:R3:W-:Y:S01]  /*2320*/  STS.U16 [R164+UR8+0xf800], R174 ;  /* 0x00f800aea4007988 */ /* 0x0007e20008000408 */
[----:B------:R-:W-:-:S02]  /*2330*/  LEA R152, P6, R25, R34, 0xa ;  /* 0x0000002219987211 */ /* 0x000fc400078c50ff */
[-C--:B0-----:R-:W-:Y:S02]  /*2340*/  LEA.HI.X R155, R8, R35.reuse, RZ, 0x2, P0 ;  /* 0x00000023089b7211 */ /* 0x081fe400000f14ff */
[-C--:B------:R-:W-:Y:S02]  /*2350*/  LEA R160, P3, R31, R34.reuse, 0xa ;  /* 0x000000221fa07211 */ /* 0x080fe400078650ff */
[-C--:B-1----:R-:W-:Y:S02]  /*2360*/  LEA R10, P0, R23, R34.reuse, 0xa ;  /* 0x00000022170a7211 */ /* 0x082fe400078050ff */
[-C--:B------:R-:W-:Y:S02]  /*2370*/  LEA R8, P1, R21, R34.reuse, 0xa ;  /* 0x0000002215087211 */ /* 0x080fe400078250ff */
[----:B------:R-:W-:Y:S01]  /*2380*/  LEA.HI.X R153, R32, R35, RZ, 0x2, P6 ;  /* 0x0000002320997211 */ /* 0x000fe200030f14ff */
[----:B------:R-:W-:Y:S01]  /*2390*/  USHF.L.U32 UR5, UR5, 0x7, URZ ;  /* 0x0000000705057899 */ /* 0x000fe2000800063f */
[----:B------:R-:W-:-:S02]  /*23a0*/  LEA R158, P4, R29, R34, 0xa ;  /* 0x000000221d9e7211 */ /* 0x000fc400078850ff */
[-C--:B------:R-:W-:Y:S02]  /*23b0*/  LEA R156, P5, R27, R34.reuse, 0xa ;  /* 0x000000221b9c7211 */ /* 0x080fe400078a50ff */
[-C--:B------:R-:W-:Y:S02]  /*23c0*/  LEA R40, P2, R19, R34.reuse, 0xa ;  /* 0x0000002213287211 */ /* 0x080fe400078450ff */
[-C--:B------:R-:W-:Y:S02]  /*23d0*/  LEA.HI.X R161, R6, R35.reuse, RZ, 0x2, P3 ;  /* 0x0000002306a17211 */ /* 0x080fe400018f14ff */
[-C--:B------:R-:W-:Y:S02]  /*23e0*/  LEA R32, P6, R11, R34.reuse, 0xa ;  /* 0x000000220b207211 */ /* 0x080fe400078c50ff */
[----:B------:R-:W-:Y:S02]  /*23f0*/  LEA R6, P3, R17, R34, 0xa ;  /* 0x0000002211067211 */ /* 0x000fe400078650ff */
[----:B------:R-:W-:-:S02]  /*2400*/  LEA.HI.X R11, R30, R35, RZ, 0x2, P0 ;  /* 0x000000231e0b7211 */ /* 0x000fc400000f14ff */
[-C--:B------:R-:W-:Y:S02]  /*2410*/  LEA R30, P0, R9, R34.reuse, 0xa ;  /* 0x00000022091e7211 */ /* 0x080fe400078050ff */
[-C--:B------:R-:W-:Y:S01]  /*2420*/  LEA.HI.X R9, R28, R35.reuse, RZ, 0x2, P1 ;  /* 0x000000231c097211 */ /* 0x080fe200008f14ff */
[----:B------:R-:W-:Y:S01]  /*2430*/  UIADD3 UR4, UR8, 0x10000, URZ ;  /* 0x0001000008047890 */ /* 0x000fe2000fffe03f */
[-C--:B------:R-:W-:Y:S01]  /*2440*/  LEA.HI.X R159, R68, R35.reuse, RZ, 0x2, P4 ;  /* 0x00000023449f7211 */ /* 0x080fe200020f14ff */
[----:B------:R-:W-:Y:S01]  /*2450*/  USHF.R.U32.HI UR10, URZ, 0x4, UR8 ;  /* 0x000000043f0a7899 */ /* 0x000fe20008011608 */
[-C--:B------:R-:W-:Y:S01]  /*2460*/  LEA.HI.X R157, R66, R35.reuse, RZ, 0x2, P5 ;  /* 0x00000023429d7211 */ /* 0x080fe200028f14ff */
[----:B------:R-:W-:Y:S01]  /*2470*/  ULOP3.LUT UR5, UR5, 0x200, URZ, 0xc0, !UPT ;  /* 0x0000020005057892 */ /* 0x000fe2000f8ec03f */
[----:B------:R-:W-:Y:S02]  /*2480*/  LEA R28, P1, R7, R34, 0xa ;  /* 0x00000022071c7211 */ /* 0x000fe400078250ff */
[----:B------:R-:W-:-:S02]  /*2490*/  LEA.HI.X R41, R26, R35, RZ, 0x2, P2 ;  /* 0x000000231a297211 */ /* 0x000fc400010f14ff */
[-C--:B------:R-:W-:Y:S02]  /*24a0*/  LEA R42, P4, R15, R34.reuse, 0xa ;  /* 0x000000220f2a7211 */ /* 0x080fe400078850ff */
[-C--:B------:R-:W-:Y:S02]  /*24b0*/  LEA R44, P5, R13, R34.reuse, 0xa ;  /* 0x000000220d2c7211 */ /* 0x080fe400078a50ff */
[-C--:B------:R-:W-:Y:S02]  /*24c0*/  LEA R26, P2, R5, R34.reuse, 0xa ;  /* 0x00000022051a7211 */ /* 0x080fe400078450ff */
[-C--:B------:R-:W-:Y:S02]  /*24d0*/  LEA.HI.X R7, R24, R35.reuse, RZ, 0x2, P3 ;  /* 0x0000002318077211 */ /* 0x080fe400018f14ff */
[----:B------:R-:W-:Y:S01]  /*24e0*/  LEA R34, P3, R3, R34, 0xa ;  /* 0x0000002203227211 */ /* 0x000fe200078650ff */
[----:B------:R-:W-:Y:S01]  /*24f0*/  USGXT.U32 UR10, UR10, 0xe ;  /* 0x0000000e0a0a789a */ /* 0x000fe20008000000 */
[-C--:B------:R-:W-:Y:S01]  /*2500*/  LEA.HI.X R43, R12, R35.reuse, RZ, 0x2, P4 ;  /* 0x000000230c2b7211 */ /* 0x080fe200020f14ff */
[----:B------:R-:W-:Y:S01]  /*2510*/  ULEA.HI UR4, UR4, UR5, URZ, 0x1c ;  /* 0x0000000504047291 */ /* 0x000fe2000f8fe03f */
[----:B------:R-:W-:-:S02]  /*2520*/  LEA.HI.X R45, R22, R35, RZ, 0x2, P5 ;  /* 0x00000023162d7211 */ /* 0x000fc400028f14ff */
[-C--:B------:R-:W-:Y:S02]  /*2530*/  LEA.HI.X R33, R20, R35.reuse, RZ, 0x2, P6 ;  /* 0x0000002314217211 */ /* 0x080fe400030f14ff */
[-C--:B------:R-:W-:Y:S02]  /*2540*/  LEA.HI.X R31, R18, R35.reuse, RZ, 0x2, P0 ;  /* 0x00000023121f7211 */ /* 0x080fe400000f14ff */
[-C--:B------:R-:W-:Y:S02]  /*2550*/  LEA.HI.X R29, R16, R35.reuse, RZ, 0x2, P1 ;  /* 0x00000023101d7211 */ /* 0x080fe400008f14ff */
[-C--:B------:R-:W-:Y:S02]  /*2560*/  LEA.HI.X R27, R14, R35.reuse, RZ, 0x2, P2 ;  /* 0x000000230e1b7211 */ /* 0x080fe400010f14ff */
[----:B------:R-:W-:Y:S01]  /*2570*/  LEA.HI.X R35, R4, R35, RZ, 0x2, P3 ;  /* 0x0000002304237211 */ /* 0x000fe200018f14ff */
[----:B------:R-:W-:Y:S01]  /*2580*/  IMAD.WIDE.U32 R22, R162, 0x4, R10 ;  /* 0x00000004a2167825 */ /* 0x000fe200078e000a */
[----:B------:R-:W-:-:S02]  /*2590*/  ULOP3.LUT UR6, UR10, 0x4000000, URZ, 0xfc, !UPT ;  /* 0x040000000a067892 */ /* 0x000fc4000f8efc3f */
[----:B------:R-:W-:Y:S01]  /*25a0*/  ULOP3.LUT UR9, UR4, 0x3fff, URZ, 0xc0, !UPT ;  /* 0x00003fff04097892 */ /* 0x000fe2000f8ec03f */
[----:B------:R-:W-:-:S04]  /*25b0*/  IMAD.WIDE.U32 R20, R162, 0x4, R8 ;  /* 0x00000004a2147825 */ /* 0x000fc800078e0008 */
        /* <DEDUP_REMOVED lines=13> */
[----:B------:R-:W-:Y:S01]  /*2690*/  IMAD.WIDE.U32 R162, R162, 0x4, R34 ;  /* 0x00000004a2a27825 */ /* 0x000fe200078e0022 */
[----:B------:R-:W-:Y:S06]  /*26a0*/  BAR.SYNC.DEFER_BLOCKING 0x0 ;  /* 0x0000000000007b1d */ /* 0x000fec0000010000 */
[----:B------:R-:W-:Y:S01]  /*26b0*/  UMOV UR7, 0x40000040 ;  /* 0x4000004000077882 */ /* 0x000fe20000000000 */
[----:B------:R-:W-:Y:S01]  /*26c0*/  UMOV UR4, UR9 ;  /* 0x0000000900047c82 */ /* 0x000fe20008000000 */
[----:B------:R-:W-:Y:S01]  /*26d0*/  UMOV UR5, 0x40000040 ;  /* 0x4000004000057882 */ /* 0x000fe20000000000 */
[----:B--2---:R-:W-:-:S06]  /*26e0*/  WARPGROUP.ARRIVE ;  /* 0x00000000000079c5 */ /* 0x004fcc0000000000 */
[----:B------:R-:W-:Y:S01]  /*26f0*/  HGMMA.64x256x16.F32.BF16 R24, gdesc[UR4].tnspB, RZ, !UPT ;  /* 0x43e00000041879f0 */ /* 0x000fe2000c7018ff */
[----:B------:R-:W-:Y:S02]  /*2700*/  UIADD3 UR6, UP1, UR10, 0x4000080, URZ ;  /* 0x040000800a067890 */ /* 0x000fe4000ff3e03f */
[----:B------:R-:W-:Y:S01]  /*2710*/  UIADD3 UR9, UP0, UR9, 0x2, URZ ;  /* 0x0000000209097890 */ /* 0x000fe2000ff1e03f */
[----:B------:R-:W-:Y:S01]  /*2720*/  UMOV UR5, URZ ;  /* 0x0000003f00057c82 */ /* 0x000fe20008000000 */
[----:B------:R-:W-:Y:S01]  /*2730*/  UMOV UR4, URZ ;  /* 0x0000003f00047c82 */ /* 0x000fe20008000000 */
[----:B------:R-:W-:Y:S02]  /*2740*/  UIADD3.X UR7, UR5, 0x40000040, URZ, UP1, !UPT ;  /* 0x4000004005077890 */ /* 0x000fe40008ffe43f */
[----:B------:R-:W-:-:S03]  /*2750*/  UIADD3.X UR5, UR4, 0x40000040, URZ, UP0, !UPT ;  /* 0x4000004004057890 */ /* 0x000fc600087fe43f */
[----:B------:R-:W-:-:S15]  /*2760*/  UMOV UR4, UR9 ;  /* 0x0000000900047c82 */ /* 0x000fde0008000000 */
[----:B------:R-:W-:-:S02]  /*2770*/  NOP ;  /* 0x0000000000007918 */ /* 0x000fc40000000000 */
[----:B------:R-:W-:Y:S01]  /*2780*/  HGMMA.64x256x16.F32.BF16 R24, gdesc[UR4].tnspB, R24 ;  /* 0x43e00000041879f0 */ /* 0x000fe20008701818 */
[----:B------:R-:W-:Y:S02]  /*2790*/  UIADD3.64 UR18, UR6, 0x80, URZ ;  /* 0x0000008006127897 */ /* 0x000fe4000fffe03f */
[----:B------:R-:W-:-:S15]  /*27a0*/  UIADD3.64 UR16, UR4, 0x2, URZ ;  /* 0x0000000204107897 */ /* 0x000fde000fffe03f */
[----:B------:R-:W-:-:S10]  /*27b0*/  NOP ;  /* 0x0000000000007918 */ /* 0x000fd40000000000 */
        /* <DEDUP_REMOVED lines=14> */
[----:B------:R-:W-:Y:S02]  /*28a0*/  UIADD3.64 UR16, UR4, 0x402, URZ ;  /* 0x0000040204107897 */ /* 0x000fe4000fffe03f */
[----:B------:R-:W-:Y:S02]  /*28b0*/  UIADD3.64 UR6, UR6, 0x300, URZ ;  /* 0x0000030006067897 */ /* 0x000fe4000fffe03f */
[----:B------:R-:W-:-:S15]  /*28c0*/  UIADD3.64 UR4, UR4, 0x404, URZ ;  /* 0x0000040404047897 */ /* 0x000fde000fffe03f */
[----:B------:R-:W-:-:S06]  /*28d0*/  NOP ;  /* 0x0000000000007918 */ /* 0x000fcc0000000000 */
[----:B------:R-:W-:-:S15]  /*28e0*/  HGMMA.64x256x16.F32.BF16 R24, gdesc[UR16].tnspB, R24 ;  /* 0x43e00000101879f0 */ /* 0x000fde0008701818 */
[----:B------:R-:W-:-:S13]  /*28f0*/  NOP ;  /* 0x0000000000007918 */ /* 0x000fda0000000000 */
[----:B------:R-:W-:Y:S01]  /*2900*/  HGMMA.64x256x16.F32.BF16 R24, gdesc[UR4].tnspB, R24, gsb0 ;  /* 0x43e00000041879f0 */ /* 0x000fe20008001818 */
[----:B------:R-:W-:Y:S02]  /*2910*/  LOP3.LUT R3, R0, 0x10, RZ, 0x3c, !PT ;  /* 0x0000001000037812 */ /* 0x000fe400078e3cff */
[----:B------:R-:W-:Y:S02]  /*2920*/  WARPGROUP.DEPBAR.LE gsb0, 0x0 ;  /* 0x00008000000079c5 */ /* 0x000fe40000010000 */
[----:B---3--:R-:W-:Y:S01]  /*2930*/  IMAD.MOV.U32 R164, RZ, RZ, R24 ;  /* 0x000000ffffa47224 */ /* 0x008fe200078e0018 */
[----:B------:R-:W-:Y:S01]  /*2940*/  MOV R167, R42 ;  /* 0x0000002a00a77202 */ /* 0x000fe20000000f00 */
[----:B------:R-:W-:Y:S02]  /*2950*/  IMAD.MOV.U32 R165, RZ, RZ, R26 ;  /* 0x000000ffffa57224 */ /* 0x000fe400078e001a */
[----:B------:R-:W-:Y:S01]  /*2960*/  IMAD.MOV.U32 R166, RZ, RZ, R40 ;  /* 0x000000ffffa67224 */ /* 0x000fe200078e0028 */
[----:B------:R-:W-:Y:S01]  /*2970*/  BAR.SYNC.DEFER_BLOCKING 0x0 ;  /* 0x0000000000007b1d */ /* 0x000fe20000010000 */
[----:B------:R-:W-:-:S02]  /*2980*/  IMAD.MOV.U32 R168, RZ, RZ, R28 ;  /* 0x000000ffffa87224 */ /* 0x000fc400078e001c */
[----:B------:R-:W-:Y:S01]  /*2990*/  IMAD.MOV.U32 R172, RZ, RZ, R32 ;  /* 0x000000ffffac7224 */ /* 0x000fe200078e0020 */
[----:B------:R-:W-:Y:S01]  /*29a0*/  MOV R171, R46 ;  /* 0x0000002e00ab7202 */ /* 0x000fe20000000f00 */
[----:B------:R-:W-:Y:S01]  /*29b0*/  IMAD.MOV.U32 R24, RZ, RZ, R25 ;  /* 0x000000ffff187224 */ /* 0x000fe200078e0019 */
[----:B------:R-:W-:Y:S01]  /*29c0*/  MOV R175, R50 ;  /* 0x0000003200af7202 */ /* 0x000fe20000000f00 */
[----:B------:R-:W-:Y:S02]  /*29d0*/  IMAD.MOV.U32 R28, RZ, RZ, R29 ;  /* 0x000000ffff1c7224 */ /* 0x000fe400078e001d */
[----:B------:R-:W-:Y:S02]  /*29e0*/  IMAD.MOV.U32 R32, RZ, RZ, R33 ;  /* 0x000000ffff207224 */ /* 0x000fe400078e0021 */
[----:B------:R-:W-:Y:S02]  /*29f0*/  IMAD.MOV.U32 R169, RZ, RZ, R30 ;  /* 0x000000ffffa97224 */ /* 0x000fe400078e001e */
[----:B------:R-:W-:-:S02]  /*2a00*/  IMAD.MOV.U32 R170, RZ, RZ, R44 ;  /* 0x000000ffffaa7224 */ /* 0x000fc400078e002c */
[----:B------:R-:W-:Y:S02]  /*2a10*/  IMAD.MOV.U32 R173, RZ, RZ, R34 ;  /* 0x000000ffffad7224 */ /* 0x000fe400078e0022 */
[----:B------:R-:W-:Y:S02]  /*2a20*/  IMAD.MOV.U32 R174, RZ, RZ, R48 ;  /* 0x000000ffffae7224 */ /* 0x000fe400078e0030 */
[----:B------:R-:W-:Y:S01]  /*2a30*/  IMAD.MOV.U32 R25, RZ, RZ, R27 ;  /* 0x000000ffff197224 */ /* 0x000fe200078e001b */
[----:B------:R-:W-:Y:S01]  /*2a40*/  MOV R27, R43 ;  /* 0x0000002b001b7202 */ /* 0x000fe20000000f00 */
[----:B------:R-:W-:Y:S01]  /*2a50*/  IMAD.MOV.U32 R29, RZ, RZ, R31 ;  /* 0x000000ffff1d7224 */ /* 0x000fe200078e001f */
[----:B------:R0:W-:Y:S01]  /*2a60*/  STS.128 [R0+UR8], R164 ;  /* 0x000000a400007988 */ /* 0x0001e20008000c08 */
[----:B------:R-:W-:Y:S01]  /*2a70*/  IMAD.MOV.U32 R33, RZ, RZ, R35 ;  /* 0x000000ffff217224 */ /* 0x000fe200078e0023 */
[----:B------:R-:W-:Y:S01]  /*2a80*/  MOV R31, R47 ;  /* 0x0000002f001f7202 */ /* 0x000fe20000000f00 */
[----:B------:R-:W-:Y:S01]  /*2a90*/  IMAD.MOV.U32 R26, RZ, RZ, R41 ;  /* 0x000000ffff1a7224 */ /* 0x000fe200078e0029 */
[----:B------:R-:W-:Y:S01]  /*2aa0*/  MOV R35, R51 ;  /* 0x0000003300237202 */ /* 0x000fe20000000f00 */
[----:B------:R-:W-:-:S02]  /*2ab0*/  IMAD.MOV.U32 R30, RZ, RZ, R45 ;  /* 0x000000ffff1e7224 */ /* 0x000fc400078e002d */
[----:B------:R-:W-:Y:S01]  /*2ac0*/  IMAD.MOV.U32 R34, RZ, RZ, R49 ;  /* 0x000000ffff227224 */ /* 0x000fe200078e0031 */
[----:B------:R-:W-:Y:S01]  /*2ad0*/  STS.128 [R0+UR8+0x1000], R168 ;  /* 0x001000a800007988 */ /* 0x000fe20008000c08 */
[----:B0-----:R-:W-:Y:S01]  /*2ae0*/  IMAD.MOV.U32 R164, RZ, RZ, R36 ;  /* 0x000000ffffa47224 */ /* 0x001fe200078e0024 */
[----:B------:R-:W-:Y:S01]  /*2af0*/  MOV R167, R54 ;  /* 0x0000003600a77202 */ /* 0x000fe20000000f00 */
[----:B------:R-:W-:Y:S02]  /*2b00*/  IMAD.MOV.U32 R36, RZ, RZ, R37 ;  /* 0x000000ffff247224 */ /* 0x000fe400078e0025 */
[----:B------:R-:W-:Y:S02]  /*2b10*/  IMAD.MOV.U32 R165, RZ, RZ, R38 ;  /* 0x000000ffffa57224 */ /* 0x000fe400078e0026 */
[----:B------:R-:W-:Y:S02]  /*2b20*/  IMAD.MOV.U32 R166, RZ, RZ, R52 ;  /* 0x000000ffffa67224 */ /* 0x000fe400078e0034 */
[----:B------:R-:W-:Y:S01]  /*2b30*/  IMAD.MOV.U32 R37, RZ, RZ, R39 ;  /* 0x000000ffff257224 */ /* 0x000fe200078e0027 */
[----:B------:R-:W-:Y:S01]  /*2b40*/  MOV R39, R55 ;  /* 0x0000003700277202 */ /* 0x000fe20000000f00 */
[----:B------:R-:W-:Y:S01]  /*2b50*/  IMAD.MOV.U32 R38, RZ, RZ, R53 ;  /* 0x000000ffff267224 */ /* 0x000fe200078e0035 */
[----:B------:R-:W-:Y:S04]  /*2b60*/  STS.128 [R0+UR8+0x2000], R172 ;  /* 0x002000ac00007988 */ /* 0x000fe80008000c08 */
[----:B------:R0:W-:Y:S04]  /*2b70*/  STS.128 [R0+UR8+0x3000], R164 ;  /* 0x003000a400007988 */ /* 0x0001e80008000c08 */
[----:B------:R-:W-:Y:S04]  /*2b80*/  STS.128 [R3+UR8], R24 ;  /* 0x0000001803007988 */ /* 0x000fe80008000c08 */
[----:B------:R-:W-:Y:S04]  /*2b90*/  STS.128 [R3+UR8+0x1000], R28 ;  /* 0x0010001c03007988 */ /* 0x000fe80008000c08 */
[----:B------:R-:W-:Y:S04]  /*2ba0*/  STS.128 [R3+UR8+0x2000], R32 ;  /* 0x0020002003007988 */ /* 0x000fe80008000c08 */
[----:B------:R-:W-:Y:S01]  /*2bb0*/  STS.128 [R3+UR8+0x3000], R36 ;  /* 0x0030002403007988 */ /* 0x000fe20008000c08 */
[----:B------:R-:W-:Y:S01]  /*2bc0*/  BAR.SYNC.DEFER_BLOCKING 0x0 ;  /* 0x0000000000007b1d */ /* 0x000fe20000010000 */
[----:B0-----:R-:W-:Y:S01]  /*2bd0*/  IMAD.MOV.U32 R164, RZ, RZ, R56 ;  /* 0x000000ffffa47224 */ /* 0x001fe200078e0038 */
[----:B------:R-:W-:Y:S01]  /*2be0*/  MOV R167, R74 ;  /* 0x0000004a00a77202 */ /* 0x000fe20000000f00 */
[----:B------:R-:W-:-:S03]  /*2bf0*/  IMAD.MOV.U32 R165, RZ, RZ, R58 ;  /* 0x000000ffffa57224 */ /* 0x000fc600078e003a */
[----:B------:R-:W0:Y:S04]  /*2c00*/  LDS.128 R48, [R2+UR8] ;  /* 0x0000000802307984 */ /* 0x000e280008000c00 */
[----:B------:R-:W-:Y:S04]  /*2c10*/  LDS.128 R52, [R2+UR8+0x200] ;  /* 0x0002000802347984 */ /* 0x000fe80008000c00 */
[----:B------:R-:W-:Y:S04]  /*2c20*/  LDS.128 R44, [R2+UR8+0x400] ;  /* 0x00040008022c7984 */ /* 0x000fe80008000c00 */
[----:B------:R-:W-:Y:S04]  /*2c30*/  LDS.128 R40, [R2+UR8+0x600] ;  /* 0x0006000802287984 */ /* 0x000fe80008000c00 */
[----:B------:R-:W-:Y:S04]  /*2c40*/  LDS.128 R32, [R2+UR8+0x800] ;  /* 0x0008000802207984 */ /* 0x000fe80008000c00 */
[----:B------:R-:W-:Y:S04]  /*2c50*/  LDS.128 R24, [R2+UR8+0xa00] ;  /* 0x000a000802187984 */ /* 0x000fe80008000c00 */
[----:B------:R-:W-:Y:S04]  /*2c60*/  LDS.128 R36, [R2+UR8+0xc00] ;  /* 0x000c000802247984 */ /* 0x000fe80008000c00 */
[----:B------:R-:W-:Y:S01]  /*2c70*/  LDS.128 R28, [R2+UR8+0xe00] ;  /* 0x000e0008021c7984 */ /* 0x000fe20008000c00 */
[----:B------:R-:W-:Y:S01]  /*2c80*/  IMAD.MOV.U32 R166, RZ, RZ, R72 ;  /* 0x000000ffffa67224 */ /* 0x000fe200078e0048 */
[----:B------:R-:W-:Y:S01]  /*2c90*/  BAR.SYNC.DEFER_BLOCKING 0x0 ;  /* 0x0000000000007b1d */ /* 0x000fe20000010000 */
[----:B------:R-:W-:-:S02]  /*2ca0*/  IMAD.MOV.U32 R168, RZ, RZ, R60 ;  /* 0x000000ffffa87224 */ /* 0x000fc400078e003c */
[----:B------:R-:W-:Y:S02]  /*2cb0*/  IMAD.MOV.U32 R172, RZ, RZ, R64 ;  /* 0x000000ffffac7224 */ /* 0x000fe400078e0040 */
[----:B------:R-:W-:Y:S01]  /*2cc0*/  IMAD.MOV.U32 R56, RZ, RZ, R57 ;  /* 0x000000ffff387224 */ /* 0x000fe200078e0039 */
[----:B------:R-:W-:Y:S01]  /*2cd0*/  MOV R171, R78 ;  /* 0x0000004e00ab7202 */ /* 0x000fe20000000f00 */
[----:B------:R-:W-:Y:S01]  /*2ce0*/  IMAD.MOV.U32 R57, RZ, RZ, R59 ;  /* 0x000000ffff397224 */ /* 0x000fe200078e003b */
[----:B------:R-:W-:Y:S01]  /*2cf0*/  MOV R175, R82 ;  /* 0x0000005200af7202 */ /* 0x000fe20000000f00 */
[----:B------:R-:W-:Y:S01]  /*2d00*/  IMAD.MOV.U32 R60, RZ, RZ, R61 ;  /* 0x000000ffff3c7224 */ /* 0x000fe200078e003d */
[----:B------:R-:W-:Y:S01]  /*2d10*/  MOV R59, R75 ;  /* 0x0000004b003b7202 */ /* 0x000fe20000000f00 */
[----:B------:R-:W-:Y:S01]  /*2d20*/  IMAD.MOV.U32 R64, RZ, RZ, R65 ;  /* 0x000000ffff407224 */ /* 0x000fe200078e0041 */
[----:B------:R-:W-:Y:S01]  /*2d30*/  MOV R75, R87 ;  /* 0x00000057004b7202 */ /* 0x000fe20000000f00 */
[----:B------:R-:W-:-:S02]  /*2d40*/  IMAD.MOV.U32 R169, RZ, RZ, R62 ;  /* 0x000000ffffa97224 */ /* 0x000fc400078e003e */
[----:B------:R-:W-:Y:S02]  /*2d50*/  IMAD.MOV.U32 R170, RZ, RZ, R76 ;  /* 0x000000ffffaa7224 */ /* 0x000fe400078e004c */
[----:B------:R-:W-:Y:S02]  /*2d60*/  IMAD.MOV.U32 R173, RZ, RZ, R66 ;  /* 0x000000ffffad7224 */ /* 0x000fe400078e0042 */
[----:B------:R-:W-:Y:S02]  /*2d70*/  IMAD.MOV.U32 R174, RZ, RZ, R80 ;  /* 0x000000ffffae7224 */ /* 0x000fe400078e0050 */
[----:B------:R-:W-:Y:S02]  /*2d80*/  IMAD.MOV.U32 R58, RZ, RZ, R73 ;  /* 0x000000ffff3a7224 */ /* 0x000fe400078e0049 */
[----:B------:R-:W-:Y:S01]  /*2d90*/  IMAD.MOV.U32 R61, RZ, RZ, R63 ;  /* 0x000000ffff3d7224 */ /* 0x000fe200078e003f */
[----:B------:R1:W-:Y:S01]  /*2da0*/  STS.128 [R0+UR8], R164 ;  /* 0x000000a400007988 */ /* 0x0003e20008000c08 */
        /* <DEDUP_REMOVED lines=8> */
[----:B-1----:R-:W-:Y:S01]  /*2e30*/  IMAD.MOV.U32 R164, RZ, RZ, R68 ;  /* 0x000000ffffa47224 */ /* 0x002fe200078e0044 */
[----:B------:R-:W-:Y:S01]  /*2e40*/  MOV R167, R86 ;  /* 0x0000005600a77202 */ /* 0x000fe20000000f00 */
[----:B------:R-:W-:Y:S02]  /*2e50*/  IMAD.MOV.U32 R165, RZ, RZ, R70 ;  /* 0x000000ffffa57224 */ /* 0x000fe400078e0046 */
[----:B------:R-:W-:Y:S01]  /*2e60*/  IMAD.MOV.U32 R166, RZ, RZ, R84 ;  /* 0x000000ffffa67224 */ /* 0x000fe200078e0054 */
[----:B------:R-:W-:Y:S04]  /*2e70*/  STS.128 [R0+UR8+0x1000], R168 ;  /* 0x001000a800007988 */ /* 0x000fe80008000c08 */
[----:B------:R-:W-:Y:S04]  /*2e80*/  STS.128 [R0+UR8+0x2000], R172 ;  /* 0x002000ac00007988 */ /* 0x000fe80008000c08 */
[----:B------:R1:W-:Y:S04]  /*2e90*/  STS.128 [R0+UR8+0x3000], R164 ;  /* 0x003000a400007988 */ /* 0x0003e80008000c08 */
[----:B------:R-:W-:Y:S04]  /*2ea0*/  STS.128 [R3+UR8], R56 ;  /* 0x0000003803007988 */ /* 0x000fe80008000c08 */
[----:B------:R-:W-:Y:S04]  /*2eb0*/  STS.128 [R3+UR8+0x1000], R60 ;  /* 0x0010003c03007988 */ /* 0x000fe80008000c08 */
[----:B------:R-:W-:Y:S04]  /*2ec0*/  STS.128 [R3+UR8+0x2000], R64 ;  /* 0x0020004003007988 */ /* 0x000fe80008000c08 */
[----:B------:R-:W-:Y:S01]  /*2ed0*/  STS.128 [R3+UR8+0x3000], R72 ;  /* 0x0030004803007988 */ /* 0x000fe20008000c08 */
[----:B------:R-:W-:Y:S01]  /*2ee0*/  BAR.SYNC.DEFER_BLOCKING 0x0 ;  /* 0x0000000000007b1d */ /* 0x000fe20000010000 */
[----:B-1----:R-:W-:Y:S01]  /*2ef0*/  IMAD.MOV.U32 R164, RZ, RZ, R88 ;  /* 0x000000ffffa47224 */ /* 0x002fe200078e0058 */
[----:B------:R-:W-:Y:S01]  /*2f00*/  MOV R167, R106 ;  /* 0x0000006a00a77202 */ /* 0x000fe20000000f00 */
[----:B------:R-:W-:-:S03]  /*2f10*/  IMAD.MOV.U32 R165, RZ, RZ, R90 ;  /* 0x000000ffffa57224 */ /* 0x000fc600078e005a */
[----:B------:R-:W1:Y:S04]  /*2f20*/  LDS.128 R84, [R2+UR8] ;  /* 0x0000000802547984 */ /* 0x000e680008000c00 */
        /* <DEDUP_REMOVED lines=19> */
[----:B------:R-:W-:Y:S01]  /*3060*/  IMAD.MOV.U32 R174, RZ, RZ, R112 ;  /* 0x000000ffffae7224 */ /* 0x000fe200078e0070 */
[----:B------:R2:W-:Y:S01]  /*3070*/  STS.128 [R0+UR8], R164 ;  /* 0x000000a400007988 */ /* 0x0005e20008000c08 */
        /* <DEDUP_REMOVED lines=8> */
[----:B--2---:R-:W-:Y:S01]  /*3100*/  IMAD.MOV.U32 R164, RZ, RZ, R100 ;  /* 0x000000ffffa47224 */ /* 0x004fe200078e0064 */
[----:B------:R-:W-:Y:S01]  /*3110*/  MOV R167, R118 ;  /* 0x0000007600a77202 */ /* 0x000fe20000000f00 */
[----:B------:R-:W-:Y:S02]  /*3120*/  IMAD.MOV.U32 R165, RZ, RZ, R102 ;  /* 0x000000ffffa57224 */ /* 0x000fe400078e0066 */
[----:B------:R-:W-:Y:S02]  /*3130*/  IMAD.MOV.U32 R166, RZ, RZ, R116 ;  /* 0x000000ffffa67224 */ /* 0x000fe400078e0074 */
[----:B------:R-:W-:-:S03]  /*3140*/  IMAD.MOV.U32 R98, RZ, RZ, R113 ;  /* 0x000000ffff627224 */ /* 0x000fc600078e0071 */
[----:B------:R2:W-:Y:S04]  /*3150*/  STS.128 [R0+UR8+0x3000], R164 ;  /* 0x003000a400007988 */ /* 0x0005e80008000c08 */
[----:B------:R3:W-:Y:S04]  /*3160*/  STS.128 [R0+UR8+0x1000], R168 ;  /* 0x001000a800007988 */ /* 0x0007e80008000c08 */
[----:B------:R-:W-:Y:S01]  /*3170*/  STS.128 [R0+UR8+0x2000], R172 ;  /* 0x002000ac00007988 */ /* 0x000fe20008000c08 */
[----:B--2---:R-:W-:Y:S01]  /*3180*/  IMAD.MOV.U32 R164, RZ, RZ, R101 ;  /* 0x000000ffffa47224 */ /* 0x004fe200078e0065 */
[----:B------:R-:W-:Y:S01]  /*3190*/  MOV R167, R119 ;  /* 0x0000007700a77202 */ /* 0x000fe20000000f00 */
[----:B------:R-:W-:-:S02]  /*31a0*/  IMAD.MOV.U32 R165, RZ, RZ, R103 ;  /* 0x000000ffffa57224 */ /* 0x000fc400078e0067 */
[----:B------:R-:W-:Y:S01]  /*31b0*/  IMAD.MOV.U32 R166, RZ, RZ, R117 ;  /* 0x000000ffffa67224 */ /* 0x000fe200078e0075 */
[----:B------:R-:W-:Y:S04]  /*31c0*/  STS.128 [R3+UR8], R88 ;  /* 0x0000005803007988 */ /* 0x000fe80008000c08 */
[----:B------:R-:W-:Y:S04]  /*31d0*/  STS.128 [R3+UR8+0x1000], R92 ;  /* 0x0010005c03007988 */ /* 0x000fe80008000c08 */
[----:B------:R-:W-:Y:S04]  /*31e0*/  STS.128 [R3+UR8+0x2000], R96 ;  /* 0x0020006003007988 */ /* 0x000fe80008000c08 */
[----:B------:R2:W-:Y:S01]  /*31f0*/  STS.128 [R3+UR8+0x3000], R164 ;  /* 0x003000a403007988 */ /* 0x0005e20008000c08 */
[----:B------:R-:W-:Y:S01]  /*3200*/  BAR.SYNC.DEFER_BLOCKING 0x0 ;  /* 0x0000000000007b1d */ /* 0x000fe20000010000 */
[----:B---3--:R-:W-:Y:S01]  /*3210*/  IMAD.MOV.U32 R168, RZ, RZ, R120 ;  /* 0x000000ffffa87224 */ /* 0x008fe200078e0078 */
[----:B------:R-:W-:Y:S01]  /*3220*/  MOV R171, R138 ;  /* 0x0000008a00ab7202 */ /* 0x000fe20000000f00 */
[----:B------:R-:W-:-:S03]  /*3230*/  IMAD.MOV.U32 R169, RZ, RZ, R122 ;  /* 0x000000ffffa97224 */ /* 0x000fc600078e007a */
[----:B------:R-:W3:Y:S04]  /*3240*/  LDS.128 R116, [R2+UR8] ;  /* 0x0000000802747984 */ /* 0x000ee80008000c00 */
        /* <DEDUP_REMOVED lines=9> */
[----:B--2---:R-:W-:Y:S01]  /*32e0*/  IMAD.MOV.U32 R164, RZ, RZ, R124 ;  /* 0x000000ffffa47224 */ /* 0x004fe200078e007c */
[----:B------:R-:W-:Y:S01]  /*32f0*/  MOV R167, R142 ;  /* 0x0000008e00a77202 */ /* 0x000fe20000000f00 */
[----:B------:R-:W-:-:S02]  /*3300*/  IMAD.MOV.U32 R165, RZ, RZ, R126 ;  /* 0x000000ffffa57224 */ /* 0x000fc400078e007e */
[----:B------:R-:W-:Y:S01]  /*3310*/  IMAD.MOV.U32 R166, RZ, RZ, R140 ;  /* 0x000000ffffa67224 */ /* 0x000fe200078e008c */
[----:B------:R-:W-:Y:S01]  /*3320*/  MOV R175, R146 ;  /* 0x0000009200af7202 */ /* 0x000fe20000000f00 */
[----:B------:R-:W-:Y:S02]  /*3330*/  IMAD.MOV.U32 R172, RZ, RZ, R128 ;  /* 0x000000ffffac7224 */ /* 0x000fe400078e0080 */
[----:B------:R-:W-:Y:S02]  /*3340*/  IMAD.MOV.U32 R173, RZ, RZ, R130 ;  /* 0x000000ffffad7224 */ /* 0x000fe400078e0082 */
[----:B------:R-:W-:Y:S02]  /*3350*/  IMAD.MOV.U32 R174, RZ, RZ, R144 ;  /* 0x000000ffffae7224 */ /* 0x000fe400078e0090 */
[----:B------:R-:W-:Y:S02]  /*3360*/  IMAD.MOV.U32 R138, RZ, RZ, R141 ;  /* 0x000000ffff8a7224 */ /* 0x000fe400078e008d */
[----:B------:R-:W-:-:S02]  /*3370*/  IMAD.MOV.U32 R136, RZ, RZ, R125 ;  /* 0x000000ffff887224 */ /* 0x000fc400078e007d */
[----:B------:R-:W-:Y:S02]  /*3380*/  IMAD.MOV.U32 R140, RZ, RZ, R129 ;  /* 0x000000ffff8c7224 */ /* 0x000fe400078e0081 */
[----:B------:R-:W-:Y:S01]  /*3390*/  IMAD.MOV.U32 R141, RZ, RZ, R131 ;  /* 0x000000ffff8d7224 */ /* 0x000fe200078e0083 */
[----:B------:R2:W-:Y:S01]  /*33a0*/  STS.128 [R0+UR8], R168 ;  /* 0x000000a800007988 */ /* 0x0005e20008000c08 */
[----:B------:R-:W-:-:S03]  /*33b0*/  IMAD.MOV.U32 R142, RZ, RZ, R145 ;  /* 0x000000ffff8e7224 */ /* 0x000fc600078e0091 */
[----:B------:R4:W-:Y:S04]  /*33c0*/  STS.128 [R0+UR8+0x1000], R164 ;  /* 0x001000a400007988 */ /* 0x0009e80008000c08 */
[----:B------:R-:W-:Y:S01]  /*33d0*/  STS.128 [R0+UR8+0x2000], R172 ;  /* 0x002000ac00007988 */ /* 0x000fe20008000c08 */
[----:B--2---:R-:W-:Y:S01]  /*33e0*/  IMAD.MOV.U32 R168, RZ, RZ, R132 ;  /* 0x000000ffffa87224 */ /* 0x004fe200078e0084 */
[----:B------:R-:W-:Y:S01]  /*33f0*/  MOV R171, R150 ;  /* 0x0000009600ab7202 */ /* 0x000fe20000000f00 */
[----:B------:R-:W-:Y:S01]  /*3400*/  IMAD.MOV.U32 R132, RZ, RZ, R133 ;  /* 0x000000ffff847224 */ /* 0x000fe200078e0085 */
[----:B----4-:R-:W-:Y:S01]  /*3410*/  MOV R167, R139 ;  /* 0x0000008b00a77202 */ /* 0x010fe20000000f00 */
        /* <DEDUP_REMOVED lines=10> */
[----:B------:R-:W-:Y:S01]  /*34c0*/  IMAD.MOV.U32 R135, RZ, RZ, R151 ;  /* 0x000000ffff877224 */ /* 0x000fe200078e0097 */
[----:B------:R-:W-:Y:S04]  /*34d0*/  STS.128 [R0+UR8+0x3000], R168 ;  /* 0x003000a800007988 */ /* 0x000fe80008000c08 */
[----:B------:R-:W-:Y:S04]  /*34e0*/  STS.128 [R3+UR8], R164 ;  /* 0x000000a403007988 */ /* 0x000fe80008000c08 */
[----:B------:R-:W-:Y:S04]  /*34f0*/  STS.128 [R3+UR8+0x1000], R136 ;  /* 0x0010008803007988 */ /* 0x000fe80008000c08 */
[----:B------:R-:W-:Y:S04]  /*3500*/  STS.128 [R3+UR8+0x2000], R140 ;  /* 0x0020008c03007988 */ /* 0x000fe80008000c08 */
[----:B------:R-:W-:Y:S01]  /*3510*/  STS.128 [R3+UR8+0x3000], R132 ;  /* 0x0030008403007988 */ /* 0x000fe20008000c08 */
[----:B------:R-:W-:Y:S06]  /*3520*/  BAR.SYNC.DEFER_BLOCKING 0x0 ;  /* 0x0000000000007b1d */ /* 0x000fec0000010000 */
[----:B------:R-:W2:Y:S04]  /*3530*/  LDS.128 R120, [R2+UR8] ;  /* 0x0000000802787984 */ /* 0x000ea80008000c00 */
[----:B------:R-:W4:Y:S04]  /*3540*/  LDS.128 R124, [R2+UR8+0x200] ;  /* 0x00020008027c7984 */ /* 0x000f280008000c00 */
[----:B------:R-:W5:Y:S04]  /*3550*/  LDS.128 R128, [R2+UR8+0x400] ;  /* 0x0004000802807984 */ /* 0x000f680008000c00 */
[----:B------:R-:W5:Y:S04]  /*3560*/  LDS.128 R132, [R2+UR8+0x600] ;  /* 0x0006000802847984 */ /* 0x000f680008000c00 */
[----:B0-----:R-:W-:Y:S04]  /*3570*/  STG.E desc[UR12][R154.64], R48 ;  /* 0x000000309a007986 */ /* 0x001fe8000c10190c */
[----:B------:R-:W-:Y:S04]  /*3580*/  STG.E desc[UR12][R154.64+0x80], R50 ;  /* 0x000080329a007986 */ /* 0x000fe8000c10190c */
[----:B-1----:R-:W-:Y:S04]  /*3590*/  STG.E desc[UR12][R154.64+0x100], R84 ;  /* 0x000100549a007986 */ /* 0x002fe8000c10190c */
[----:B------:R-:W-:Y:S04]  /*35a0*/  STG.E desc[UR12][R154.64+0x180], R86 ;  /* 0x000180569a007986 */ /* 0x000fe8000c10190c */
[----:B---3--:R-:W-:Y:S04]  /*35b0*/  STG.E desc[UR12][R154.64+0x200], R116 ;  /* 0x000200749a007986 */ /* 0x008fe8000c10190c */
[----:B------:R-:W-:Y:S04]  /*35c0*/  STG.E desc[UR12][R154.64+0x280], R118 ;  /* 0x000280769a007986 */ /* 0x000fe8000c10190c */
[----:B--2---:R-:W-:Y:S04]  /*35d0*/  STG.E desc[UR12][R154.64+0x300], R120 ;  /* 0x000300789a007986 */ /* 0x004fe8000c10190c */
[----:B------:R-:W-:Y:S04]  /*35e0*/  STG.E desc[UR12][R154.64+0x380], R122 ;  /* 0x0003807a9a007986 */ /* 0x000fe8000c10190c */
        /* <DEDUP_REMOVED lines=14> */
[----:B----4-:R-:W-:Y:S04]  /*36d0*/  STG.E desc[UR12][R158.64+0x300], R124 ;  /* 0x0003007c9e007986 */ /* 0x010fe8000c10190c */
[----:B------:R-:W-:Y:S04]  /*36e0*/  STG.E desc[UR12][R158.64+0x380], R126 ;  /* 0x0003807e9e007986 */ /* 0x000fe8000c10190c */
[----:B------:R-:W0:Y:S04]  /*36f0*/  LDS.128 R48, [R2+UR8+0x800] ;  /* 0x0008000802307984 */ /* 0x000e280008000c00 */
        /* <DEDUP_REMOVED lines=14> */
[----:B-----5:R-:W-:Y:S04]  /*37e0*/  STG.E desc[UR12][R152.64+0x300], R128 ;  /* 0x0003008098007986 */ /* 0x020fe8000c10190c */
[----:B------:R-:W-:Y:S04]  /*37f0*/  STG.E desc[UR12][R152.64+0x380], R130 ;  /* 0x0003808298007986 */ /* 0x000fe8000c10190c */
[----:B------:R-:W1:Y:S04]  /*3800*/  LDS.128 R52, [R2+UR8+0xa00] ;  /* 0x000a000802347984 */ /* 0x000e680008000c00 */
        /* <DEDUP_REMOVED lines=8> */
[----:B------:R-:W2:Y:S04]  /*3890*/  LDS.128 R44, [R2+UR8+0xc00] ;  /* 0x000c0008022c7984 */ /* 0x000ea80008000c00 */
        /* <DEDUP_REMOVED lines=8> */
[----:B------:R-:W3:Y:S04]  /*3920*/  LDS.128 R20, [R2+UR8+0xe00] ;  /* 0x000e000802147984 */ /* 0x000ee80008000c00 */
        /* <DEDUP_REMOVED lines=14> */
[----:B0-----:R-:W-:Y:S04]  /*3a10*/  STG.E desc[UR12][R16.64+0x300], R48 ;  /* 0x0003003010007986 */ /* 0x001fe8000c10190c */
        /* <DEDUP_REMOVED lines=15> */
[----:B-1----:R-:W-:Y:S04]  /*3b10*/  STG.E desc[UR12][R14.64+0x300], R52 ;  /* 0x000300340e007986 */ /* 0x002fe8000c10190c */
        /* <DEDUP_REMOVED lines=31> */
[----:B---3--:R-:W-:Y:S04]  /*3d10*/  STG.E desc[UR12][R4.64+0x300], R20 ;  /* 0x0003001404007986 */ /* 0x008fe8000c10190c */
        /* <DEDUP_REMOVED lines=8> */
[----:B------:R-:W-:Y:S01]  /*3da0*/  STG.E desc[UR12][R162.64+0x380], R23 ;  /* 0x00038017a2007986 */ /* 0x000fe2000c10190c */
[----:B------:R-:W-:Y:S05]  /*3db0*/  EXIT ;  /* 0x000000000000794d */ /* 0x000fea0003800000 */
.L_x_0:
[----:B------:R-:W-:-:S00]  /*3dc0*/  BRA `(.L_x_0) ;  /* 0xfffffffc00fc7947 */ /* 0x000fc0000383ffff */
[----:B------:R-:W-:-:S00]  /*3dd0*/  NOP ;  /* 0x0000000000007918 */ /* 0x000fc00000000000 */
        /* <DEDUP_REMOVED lines=10> */
.L_x_1:


//--------------------- .nv.shared.gluon_mma      --------------------------
	.section	.nv.shared.gluon_mma,"aw",@nobits
	.sectionflags	@""
	.align	16
	.zero		1024


//--------------------- .nv.shared.reserved.0     --------------------------
	.section	.nv.shared.reserved.0,"aw",@nobits
	.weak		__nv_reservedSMEM_offset_0_alias
	.size		__nv_reservedSMEM_offset_0_alias, 0, 0
	.other		__nv_reservedSMEM_offset_0_alias,@"STO_CUDA_RESERVED_SHARED STV_DEFAULT"
__nv_reservedSMEM_offset_0_alias:
	.zero		0


//--------------------- .nv.constant0.gluon_mma   --------------------------
	.section	.nv.constant0.gluon_mma,"a",@progbits
	.sectionflags	@""
	.align	4
.nv.constant0.gluon_mma:
	.zero		568


//--------------------- SYMBOLS --------------------------

	.type		.nv.reservedSmem.offset0,@object
	.size		.nv.reservedSmem.offset0,0x4
